	.headerflags	@"EF_CUDA_TEXMODE_UNIFIED EF_CUDA_64BIT_ADDRESS EF_CUDA_SM86 EF_CUDA_VIRTUAL_SM(EF_CUDA_SM86)"
	.elftype	@"ET_EXEC"


//--------------------- .nv.info                  --------------------------
	.section	.nv.info,"",@"SHT_CUDA_INFO"
	.align	4


	//----- nvinfo : EIATTR_REGCOUNT
	.align		4
        /*0000*/ 	.byte	0x04, 0x2f
        /*0002*/ 	.short	(.L_1 - .L_0)
	.align		4
.L_0:
        /*0004*/ 	.word	index@(triton_mm)
        /*0008*/ 	.word	0x00000080


	//----- nvinfo : EIATTR_MAX_STACK_SIZE
	.align		4
.L_1:
        /*000c*/ 	.byte	0x04, 0x23
        /*000e*/ 	.short	(.L_3 - .L_2)
	.align		4
.L_2:
        /*0010*/ 	.word	index@(triton_mm)
        /*0014*/ 	.word	0x00000000


	//----- nvinfo : EIATTR_MIN_STACK_SIZE
	.align		4
.L_3:
        /*0018*/ 	.byte	0x04, 0x12
        /*001a*/ 	.short	(.L_5 - .L_4)
	.align		4
.L_4:
        /*001c*/ 	.word	index@(triton_mm)
        /*0020*/ 	.word	0x00000000


	//----- nvinfo : EIATTR_FRAME_SIZE
	.align		4
.L_5:
        /*0024*/ 	.byte	0x04, 0x11
        /*0026*/ 	.short	(.L_7 - .L_6)
	.align		4
.L_6:
        /*0028*/ 	.word	index@(triton_mm)
        /*002c*/ 	.word	0x00000000
.L_7:


//--------------------- .nv.info.triton_mm        --------------------------
	.section	.nv.info.triton_mm,"",@"SHT_CUDA_INFO"
	.align	4


	//----- nvinfo : EIATTR_CUDA_API_VERSION
	.align		4
        /*0000*/ 	.byte	0x04, 0x37
        /*0002*/ 	.short	(.L_9 - .L_8)
.L_8:
        /*0004*/ 	.word	0x0000007b


	//----- nvinfo : EIATTR_SW2861232_WAR
	.align		4
.L_9:
        /*0008*/ 	.byte	0x01, 0x35
	.zero		2


	//----- nvinfo : EIATTR_PARAM_CBANK
	.align		4
        /*000c*/ 	.byte	0x04, 0x0a
        /*000e*/ 	.short	(.L_11 - .L_10)
	.align		4
.L_10:
        /*0010*/ 	.word	index@(.nv.constant0.triton_mm)
        /*0014*/ 	.short	0x0160
        /*0016*/ 	.short	0x001c


	//----- nvinfo : EIATTR_CBANK_PARAM_SIZE
	.align		4
.L_11:
        /*0018*/ 	.byte	0x03, 0x19
        /*001a*/ 	.short	0x001c


	//----- nvinfo : EIATTR_KPARAM_INFO
	.align		4
        /*001c*/ 	.byte	0x04, 0x17
        /*001e*/ 	.short	(.L_13 - .L_12)
.L_12:
        /*0020*/ 	.word	0x00000000
        /*0024*/ 	.short	0x0003
        /*0026*/ 	.short	0x0018
        /*0028*/ 	.byte	0x00, 0xf0, 0x11, 0x00


	//----- nvinfo : EIATTR_KPARAM_INFO
	.align		4
.L_13:
        /*002c*/ 	.byte	0x04, 0x17
        /*002e*/ 	.short	(.L_15 - .L_14)
.L_14:
        /*0030*/ 	.word	0x00000000
        /*0034*/ 	.short	0x0002
        /*0036*/ 	.short	0x0010
        /*0038*/ 	.byte	0x00, 0xf0, 0x21, 0x00


	//----- nvinfo : EIATTR_KPARAM_INFO
	.align		4
.L_15:
        /*003c*/ 	.byte	0x04, 0x17
        /*003e*/ 	.short	(.L_17 - .L_16)
.L_16:
        /*0040*/ 	.word	0x00000000
        /*0044*/ 	.short	0x0001
        /*0046*/ 	.short	0x0008
        /*0048*/ 	.byte	0x00, 0xf0, 0x21, 0x00


	//----- nvinfo : EIATTR_KPARAM_INFO
	.align		4
.L_17:
        /*004c*/ 	.byte	0x04, 0x17
        /*004e*/ 	.short	(.L_19 - .L_18)
.L_18:
        /*0050*/ 	.word	0x00000000
        /*0054*/ 	.short	0x0000
        /*0056*/ 	.short	0x0000
        /*0058*/ 	.byte	0x00, 0xf0, 0x21, 0x00


	//----- nvinfo : EIATTR_MAXREG_COUNT
	.align		4
.L_19:
        /*005c*/ 	.byte	0x03, 0x1b
        /*005e*/ 	.short	0x00ff


	//----- nvinfo : EIATTR_EXIT_INSTR_OFFSETS
	.align		4
        /*0060*/ 	.byte	0x04, 0x1c
        /*0062*/ 	.short	(.L_21 - .L_20)


	//   ....[0]....
.L_20:
        /*0064*/ 	.word	0x00000040


	//   ....[1]....
        /*0068*/ 	.word	0x00005b00


	//   ....[2]....
        /*006c*/ 	.word	0x00005b50


	//----- nvinfo : EIATTR_MAX_THREADS
	.align		4
.L_21:
        /*0070*/ 	.byte	0x04, 0x05
        /*0072*/ 	.short	(.L_23 - .L_22)
.L_22:
        /*0074*/ 	.word	0x00000100
        /*0078*/ 	.word	0x00000001
        /*007c*/ 	.word	0x00000001
.L_23:


//--------------------- .nv.rel.action            --------------------------
	.section	.nv.rel.action,"",@"SHT_CUDA_RELOCINFO"
	.align	8
	.sectionentsize	8
        /*0000*/ 	.byte	0x73, 0x00, 0x00, 0x00, 0x00, 0x00, 0x00, 0x00, 0x00, 0x00, 0x00, 0x11, 0x25, 0x00, 0x05, 0x36


//--------------------- .nv.constant0.triton_mm   --------------------------
	.section	.nv.constant0.triton_mm,"a",@progbits
	.align	4
.nv.constant0.triton_mm:
	.zero		380


//--------------------- .text.triton_mm           --------------------------
	.section	.text.triton_mm,"ax",@progbits
	.sectionflags	@"SHF_BARRIERS=1"
	.sectioninfo	@"SHI_REGISTERS=128"
	.align	128
        .global         triton_mm
        .type           triton_mm,@function
        .size           triton_mm,(.L_x_3 - triton_mm)
        .other          triton_mm,@"STO_CUDA_ENTRY STV_DEFAULT"
triton_mm:
.text.triton_mm:
[----:B------:R-:W-:-:S02]  /*0000*/  MOV R1, c[0x0][0x28] ;  /* 0x00000a0000017a02 */ /* 0x000fc40000000f00 */
[----:B------:R-:W-:-:S05]  /*0010*/  MOV R0, c[0x0][0x178] ;  /* 0x00005e0000007a02 */ /* 0x000fca0000000f00 */
[----:B------:R-:W-:-:S05]  /*0020*/  IMAD R2, R0, 0x2198, RZ ;  /* 0x0000219800027824 */ /* 0x000fca00078e02ff */
[----:B------:R-:W-:-:S13]  /*0030*/  ISETP.NE.AND P0, PT, R2, RZ, PT ;  /* 0x000000ff0200720c */ /* 0x000fda0003f05270 */
[----:B------:R-:W-:Y:S05]  /*0040*/  @!P0 EXIT ;  /* 0x000000000000894d */ /* 0x000fea0003800000 */
[----:B------:R-:W1:Y:S01]  /*0050*/  S2R R9, SR_CTAID.X ;  /* 0x0000000000097919 */ /* 0x000e620000002500 */
[----:B------:R-:W-:Y:S01]  /*0060*/  IMAD R0, R0, 0x32, RZ ;  /* 0x0000003200007824 */ /* 0x000fe200078e02ff */
[----:B------:R-:W-:Y:S01]  /*0070*/  MOV R25, 0x4 ;  /* 0x0000000400197802 */ /* 0x000fe20000000f00 */
[----:B------:R-:W-:Y:S01]  /*0080*/  ULDC.64 UR10, c[0x0][0x118] ;  /* 0x00004600000a7ab9 */ /* 0x000fe20000000a00 */
[----:B------:R-:W2:Y:S01]  /*0090*/  S2R R77, SR_TID.X ;  /* 0x00000000004d7919 */ /* 0x000ea20000002100 */
[----:B------:R-:W-:Y:S01]  /*00a0*/  MOV R82, 0xffffffe0 ;  /* 0xffffffe000527802 */ /* 0x000fe20000000f00 */
[----:B------:R-:W-:Y:S01]  /*00b0*/  CS2R R28, SRZ ;  /* 0x00000000001c7805 */ /* 0x000fe2000001ff00 */
[----:B------:R-:W-:Y:S01]  /*00c0*/  IADD3 R2, R0, 0x3f, RZ ;  /* 0x0000003f00027810 */ /* 0x000fe20007ffe0ff */
[----:B------:R-:W-:Y:S01]  /*00d0*/  CS2R R30, SRZ ;  /* 0x00000000001e7805 */ /* 0x000fe2000001ff00 */
[----:B------:R-:W-:Y:S01]  /*00e0*/  IABS R15, R0 ;  /* 0x00000000000f7213 */ /* 0x000fe20000000000 */
[----:B------:R-:W-:Y:S01]  /*00f0*/  CS2R R44, SRZ ;  /* 0x00000000002c7805 */ /* 0x000fe2000001ff00 */
        /* <DEDUP_REMOVED lines=10> */
[----:B------:R-:W-:-:S02]  /*01a0*/  UMOV UR4, URZ ;  /* 0x0000003f00047c82 */ /* 0x000fc40008000000 */
[----:B------:R-:W-:Y:S01]  /*01b0*/  UMOV UR6, URZ ;  /* 0x0000003f00067c82 */ /* 0x000fe20008000000 */
[----:B-1----:R-:W-:Y:S01]  /*01c0*/  SHF.R.S32.HI R3, RZ, 0x1f, R9 ;  /* 0x0000001fff037819 */ /* 0x002fe20000011409 */
[----:B------:R-:W-:Y:S01]  /*01d0*/  UMOV UR7, URZ ;  /* 0x0000003f00077c82 */ /* 0x000fe20008000000 */
[-C--:B------:R-:W-:Y:S01]  /*01e0*/  IABS R10, R9.reuse ;  /* 0x00000009000a7213 */ /* 0x080fe20000000000 */
[----:B------:R-:W-:Y:S01]  /*01f0*/  UMOV UR8, 0x6000 ;  /* 0x0000600000087882 */ /* 0x000fe20000000000 */
[----:B------:R-:W-:Y:S01]  /*0200*/  LEA.HI R4, R3, R9, RZ, 0x4 ;  /* 0x0000000903047211 */ /* 0x000fe200078f20ff */
[----:B------:R-:W-:Y:S01]  /*0210*/  UMOV UR5, URZ ;  /* 0x0000003f00057c82 */ /* 0x000fe20008000000 */
[----:B------:R-:W-:Y:S02]  /*0220*/  SHF.R.S32.HI R3, RZ, 0x1f, R2 ;  /* 0x0000001fff037819 */ /* 0x000fe40000011402 */
[----:B------:R-:W-:Y:S02]  /*0230*/  SHF.R.S32.HI R5, RZ, 0x4, R4 ;  /* 0x00000004ff057819 */ /* 0x000fe40000011404 */
[----:B------:R-:W-:-:S02]  /*0240*/  LEA.HI R3, R3, R2, RZ, 0x6 ;  /* 0x0000000203037211 */ /* 0x000fc400078f30ff */
[----:B------:R-:W-:Y:S02]  /*0250*/  SHF.L.U32 R6, R5, 0x3, RZ ;  /* 0x0000000305067819 */ /* 0x000fe400000006ff */
[----:B------:R-:W-:Y:S02]  /*0260*/  LOP3.LUT R4, R4, 0xfffffff0, RZ, 0xc0, !PT ;  /* 0xfffffff004047812 */ /* 0x000fe400078ec0ff */
[----:B------:R-:W-:Y:S02]  /*0270*/  LEA.HI.SX32 R3, R3, -R6, 0x1a ;  /* 0x8000000603037211 */ /* 0x000fe400078fd2ff */
[----:B------:R-:W-:Y:S02]  /*0280*/  IADD3 R4, -R4, R9, RZ ;  /* 0x0000000904047210 */ /* 0x000fe40007ffe1ff */
[----:B------:R-:W-:Y:S02]  /*0290*/  IMNMX R5, R3, 0x8, PT ;  /* 0x0000000803057817 */ /* 0x000fe40003800200 */
[----:B------:R-:W-:-:S02]  /*02a0*/  ISETP.GE.AND P1, PT, R9, RZ, PT ;  /* 0x000000ff0900720c */ /* 0x000fc40003f26270 */
[-C--:B------:R-:W-:Y:S02]  /*02b0*/  IABS R11, R5.reuse ;  /* 0x00000005000b7213 */ /* 0x080fe40000000000 */
[----:B------:R-:W-:Y:S02]  /*02c0*/  IABS R12, R5 ;  /* 0x00000005000c7213 */ /* 0x000fe40000000000 */
[----:B------:R-:W1:Y:S08]  /*02d0*/  I2F.RP R7, R11 ;  /* 0x0000000b00077306 */ /* 0x000e700000209400 */
[----:B-1----:R-:W1:Y:S02]  /*02e0*/  MUFU.RCP R7, R7 ;  /* 0x0000000700077308 */ /* 0x002e640000001000 */
[----:B-1----:R-:W-:-:S06]  /*02f0*/  IADD3 R2, R7, 0xffffffe, RZ ;  /* 0x0ffffffe07027810 */ /* 0x002fcc0007ffe0ff */
[----:B------:R-:W1:Y:S08]  /*0300*/  I2F.RP R7, R15 ;  /* 0x0000000f00077306 */ /* 0x000e700000209400 */
[----:B------:R3:W4:Y:S08]  /*0310*/  F2I.FTZ.U32.TRUNC.NTZ R3, R2 ;  /* 0x0000000200037305 */ /* 0x000730000021f000 */
[----:B-1----:R-:W1:Y:S01]  /*0320*/  MUFU.RCP R7, R7 ;  /* 0x0000000700077308 */ /* 0x002e620000001000 */
[----:B---3--:R-:W-:-:S02]  /*0330*/  MOV R2, RZ ;  /* 0x000000ff00027202 */ /* 0x008fc40000000f00 */
[----:B----4-:R-:W-:-:S05]  /*0340*/  IADD3 R8, RZ, -R3, RZ ;  /* 0x80000003ff087210 */ /* 0x010fca0007ffe0ff */
[----:B------:R-:W-:Y:S01]  /*0350*/  IMAD R13, R8, R11, RZ ;  /* 0x0000000b080d7224 */ /* 0x000fe200078e02ff */
[----:B------:R-:W-:Y:S02]  /*0360*/  MOV R8, R10 ;  /* 0x0000000a00087202 */ /* 0x000fe40000000f00 */
[----:B------:R-:W-:Y:S01]  /*0370*/  IABS R10, R4 ;  /* 0x00000004000a7213 */ /* 0x000fe20000000000 */
[----:B------:R-:W-:Y:S01]  /*0380*/  IMAD.HI.U32 R3, R3, R13, R2 ;  /* 0x0000000d03037227 */ /* 0x000fe200078e0002 */
[----:B------:R-:W-:Y:S02]  /*0390*/  IADD3 R13, RZ, -R12, RZ ;  /* 0x8000000cff0d7210 */ /* 0x000fe40007ffe0ff */
[----:B------:R-:W-:Y:S02]  /*03a0*/  LOP3.LUT R4, R4, R5, RZ, 0x3c, !PT ;  /* 0x0000000504047212 */ /* 0x000fe400078e3cff */
[----:B--2---:R-:W-:Y:S01]  /*03b0*/  SHF.R.U32.HI R12, RZ, 0x3, R77 ;  /* 0x00000003ff0c7819 */ /* 0x004fe2000001164d */
[----:B------:R-:W-:Y:S01]  /*03c0*/  IMAD.HI.U32 R2, R3, R8, RZ ;  /* 0x0000000803027227 */ /* 0x000fe200078e00ff */
[----:B------:R-:W-:-:S02]  /*03d0*/  ISETP.GE.AND P3, PT, R4, RZ, PT ;  /* 0x000000ff0400720c */ /* 0x000fc40003f66270 */
[----:B------:R-:W-:Y:S01]  /*03e0*/  SHF.R.U32.HI R4, RZ, 0x5, R77 ;  /* 0x00000005ff047819 */ /* 0x000fe2000001164d */
[-C--:B------:R-:W-:Y:S01]  /*03f0*/  IMAD R2, R2, R13.reuse, R8 ;  /* 0x0000000d02027224 */ /* 0x080fe200078e0208 */
[----:B------:R-:W-:Y:S01]  /*0400*/  SHF.L.U32 R77, R77, 0x2, RZ ;  /* 0x000000024d4d7819 */ /* 0x000fe200000006ff */
[----:B------:R-:W-:Y:S01]  /*0410*/  IMAD.HI.U32 R8, R3, R10, RZ ;  /* 0x0000000a03087227 */ /* 0x000fe200078e00ff */
[----:B-1----:R-:W-:Y:S02]  /*0420*/  IADD3 R3, R7, 0xffffffe, RZ ;  /* 0x0ffffffe07037810 */ /* 0x002fe40007ffe0ff */
[----:B------:R-:W-:Y:S01]  /*0430*/  ISETP.GT.U32.AND P0, PT, R11, R2, PT ;  /* 0x000000020b00720c */ /* 0x000fe20003f04070 */
[----:B------:R-:W-:Y:S01]  /*0440*/  IMAD R10, R8, R13, R10 ;  /* 0x0000000d080a7224 */ /* 0x000fe200078e020a */
[----:B------:R-:W-:Y:S02]  /*0450*/  LOP3.LUT R7, RZ, R5, RZ, 0x33, !PT ;  /* 0x00000005ff077212 */ /* 0x000fe400078e33ff */
[----:B------:R-:W1:Y:S01]  /*0460*/  F2I.FTZ.U32.TRUNC.NTZ R3, R3 ;  /* 0x0000000300037305 */ /* 0x000e62000021f000 */
[----:B------:R-:W-:-:S02]  /*0470*/  SGXT.U32 R4, R4, 0x3 ;  /* 0x000000030404781a */ /* 0x000fc40000000000 */
[----:B------:R-:W-:Y:S02]  /*0480*/  ISETP.GT.U32.AND P2, PT, R11, R10, PT ;  /* 0x0000000a0b00720c */ /* 0x000fe40003f44070 */
[C---:B------:R-:W-:Y:S02]  /*0490*/  LOP3.LUT R40, R77.reuse, 0x1c, RZ, 0xc0, !PT ;  /* 0x0000001c4d287812 */ /* 0x040fe400078ec0ff */
[----:B------:R-:W-:Y:S02]  /*04a0*/  LOP3.LUT R78, R77, 0xf80, RZ, 0xc0, !PT ;  /* 0x00000f804d4e7812 */ /* 0x000fe400078ec0ff */
[----:B------:R-:W-:Y:S02]  /*04b0*/  @!P0 IADD3 R2, R2, -R11, RZ ;  /* 0x8000000b02028210 */ /* 0x000fe40007ffe0ff */
[----:B------:R-:W-:Y:S02]  /*04c0*/  IADD3 R76, -R40, 0x4c, RZ ;  /* 0x0000004c284c7810 */ /* 0x000fe40007ffe1ff */
[----:B------:R-:W-:-:S02]  /*04d0*/  ISETP.GT.U32.AND P0, PT, R11, R2, PT ;  /* 0x000000020b00720c */ /* 0x000fc40003f04070 */
[----:B------:R-:W-:Y:S02]  /*04e0*/  LOP3.LUT R77, R77, 0x7c, RZ, 0xc0, !PT ;  /* 0x0000007c4d4d7812 */ /* 0x000fe400078ec0ff */
[----:B-1----:R-:W-:Y:S02]  /*04f0*/  IADD3 R13, RZ, -R3, RZ ;  /* 0x80000003ff0d7210 */ /* 0x002fe40007ffe0ff */
[----:B------:R-:W-:Y:S02]  /*0500*/  @!P2 IADD3 R10, R10, -R11, RZ ;  /* 0x8000000b0a0aa210 */ /* 0x000fe40007ffe0ff */
[----:B------:R-:W-:Y:S02]  /*0510*/  @!P2 IADD3 R8, R8, 0x1, RZ ;  /* 0x000000010808a810 */ /* 0x000fe40007ffe0ff */
[----:B------:R-:W-:-:S03]  /*0520*/  IMNMX.U32 R76, R76, 0x4c, PT ;  /* 0x0000004c4c4c7817 */ /* 0x000fc60003800000 */
[-C--:B------:R-:W-:Y:S02]  /*0530*/  @!P0 IADD3 R2, R2, -R11.reuse, RZ ;  /* 0x8000000b02028210 */ /* 0x080fe40007ffe0ff */
[----:B------:R-:W-:Y:S02]  /*0540*/  ISETP.NE.AND P0, PT, R5, RZ, PT ;  /* 0x000000ff0500720c */ /* 0x000fe40003f05270 */
[----:B------:R-:W-:Y:S02]  /*0550*/  @!P1 IADD3 R2, -R2, RZ, RZ ;  /* 0x000000ff02029210 */ /* 0x000fe40007ffe1ff */
[----:B------:R-:W-:Y:S02]  /*0560*/  ISETP.GE.U32.AND P1, PT, R10, R11, PT ;  /* 0x0000000b0a00720c */ /* 0x000fe40003f26070 */
[----:B------:R-:W-:Y:S02]  /*0570*/  SEL R9, R7, R2, !P0 ;  /* 0x0000000207097207 */ /* 0x000fe40004000000 */
[----:B------:R-:W-:-:S02]  /*0580*/  MOV R2, R13 ;  /* 0x0000000d00027202 */ /* 0x000fc40000000f00 */
[----:B------:R-:W-:Y:S02]  /*0590*/  IADD3 R5, R6, R9, RZ ;  /* 0x0000000906057210 */ /* 0x000fe40007ffe0ff */
[----:B------:R-:W-:Y:S01]  /*05a0*/  SGXT.U32 R9, R12, 0x5 ;  /* 0x000000050c09781a */ /* 0x000fe20000000000 */
[----:B------:R-:W-:Y:S01]  /*05b0*/  IMAD R11, R2, R15, RZ ;  /* 0x0000000f020b7224 */ /* 0x000fe200078e02ff */
[----:B------:R-:W-:Y:S02]  /*05c0*/  SHF.L.U32 R5, R5, 0x6, RZ ;  /* 0x0000000605057819 */ /* 0x000fe400000006ff */
[----:B------:R-:W-:Y:S02]  /*05d0*/  MOV R2, RZ ;  /* 0x000000ff00027202 */ /* 0x000fe40000000f00 */
[C---:B------:R-:W-:Y:S02]  /*05e0*/  LOP3.LUT R16, R5.reuse, R9, RZ, 0xfc, !PT ;  /* 0x0000000905107212 */ /* 0x040fe400078efcff */
[----:B------:R-:W-:Y:S01]  /*05f0*/  LOP3.LUT R18, R5, 0x20, R9, 0xfe, !PT ;  /* 0x0000002005127812 */ /* 0x000fe200078efe09 */
[----:B------:R-:W-:Y:S01]  /*0600*/  IMAD.HI.U32 R2, R3, R11, R2 ;  /* 0x0000000b03027227 */ /* 0x000fe200078e0002 */
[----:B------:R-:W-:-:S02]  /*0610*/  IABS R3, R0 ;  /* 0x0000000000037213 */ /* 0x000fc40000000000 */
[----:B------:R-:W-:Y:S02]  /*0620*/  IABS R6, R16 ;  /* 0x0000001000067213 */ /* 0x000fe40000000000 */
[----:B------:R-:W-:Y:S02]  /*0630*/  IABS R13, R18 ;  /* 0x00000012000d7213 */ /* 0x000fe40000000000 */
[----:B------:R-:W-:Y:S01]  /*0640*/  IADD3 R11, RZ, -R3, RZ ;  /* 0x80000003ff0b7210 */ /* 0x000fe20007ffe0ff */
[----:B------:R-:W-:Y:S01]  /*0650*/  IMAD.HI.U32 R3, R2, R6, RZ ;  /* 0x0000000602037227 */ /* 0x000fe200078e00ff */
[----:B------:R-:W-:Y:S02]  /*0660*/  @P1 IADD3 R8, R8, 0x1, RZ ;  /* 0x0000000108081810 */ /* 0x000fe40007ffe0ff */
[----:B------:R-:W-:Y:S01]  /*0670*/  LEA R83, R9, R40, 0x5 ;  /* 0x0000002809537211 */ /* 0x000fe200078e28ff */
[----:B------:R-:W-:Y:S01]  /*0680*/  IMAD.HI.U32 R2, R2, R13, RZ ;  /* 0x0000000d02027227 */ /* 0x000fe200078e00ff */
[----:B------:R-:W-:-:S02]  /*0690*/  @!P3 IADD3 R8, -R8, RZ, RZ ;  /* 0x000000ff0808b210 */ /* 0x000fc40007ffe1ff */
[----:B------:R-:W-:Y:S01]  /*06a0*/  ISETP.GE.AND P3, PT, R18, RZ, PT ;  /* 0x000000ff1200720c */ /* 0x000fe20003f66270 */
[-C--:B------:R-:W-:Y:S01]  /*06b0*/  IMAD R6, R3, R11.reuse, R6 ;  /* 0x0000000b03067224 */ /* 0x080fe200078e0206 */
[----:B------:R-:W-:Y:S01]  /*06c0*/  LOP3.LUT R3, R5, R4, RZ, 0xfc, !PT ;  /* 0x0000000405037212 */ /* 0x000fe200078efcff */
[----:B------:R-:W-:Y:S01]  /*06d0*/  IMAD R10, R2, R11, R13 ;  /* 0x0000000b020a7224 */ /* 0x000fe200078e020d */
[----:B------:R-:W-:Y:S02]  /*06e0*/  SEL R2, R7, R8, !P0 ;  /* 0x0000000807027207 */ /* 0x000fe40004000000 */
[C---:B------:R-:W-:Y:S02]  /*06f0*/  ISETP.GT.U32.AND P0, PT, R15.reuse, R6, PT ;  /* 0x000000060f00720c */ /* 0x040fe40003f04070 */
[----:B------:R-:W-:Y:S02]  /*0700*/  ISETP.GT.U32.AND P1, PT, R15, R10, PT ;  /* 0x0000000a0f00720c */ /* 0x000fe40003f24070 */
[----:B------:R-:W-:-:S02]  /*0710*/  SHF.L.U32 R2, R2, 0x7, RZ ;  /* 0x0000000702027819 */ /* 0x000fc400000006ff */
[----:B------:R-:W-:Y:S02]  /*0720*/  SHF.L.U32 R83, R83, 0x2, RZ ;  /* 0x0000000253537819 */ /* 0x000fe400000006ff */
[C---:B------:R-:W-:Y:S02]  /*0730*/  LOP3.LUT R14, R2.reuse, R9, RZ, 0xfc, !PT ;  /* 0x00000009020e7212 */ /* 0x040fe400078efcff */
[C-C-:B------:R-:W-:Y:S02]  /*0740*/  LOP3.LUT R19, R2.reuse, 0x40, R9.reuse, 0xfe, !PT ;  /* 0x0000004002137812 */ /* 0x140fe400078efe09 */
[----:B------:R-:W-:Y:S01]  /*0750*/  LOP3.LUT R17, R2, 0x20, R9, 0xfe, !PT ;  /* 0x0000002002117812 */ /* 0x000fe200078efe09 */
[----:B------:R-:W-:Y:S01]  /*0760*/  IMAD.HI R4, R14, 0x2fa0be83, RZ ;  /* 0x2fa0be830e047827 */ /* 0x000fe200078e02ff */
[-C--:B------:R-:W-:Y:S02]  /*0770*/  @!P0 IADD3 R6, R6, -R15.reuse, RZ ;  /* 0x8000000f06068210 */ /* 0x080fe40007ffe0ff */
[----:B------:R-:W-:Y:S01]  /*0780*/  @!P1 IADD3 R10, R10, -R15, RZ ;  /* 0x8000000f0a0a9210 */ /* 0x000fe20007ffe0ff */
[----:B------:R-:W-:Y:S01]  /*0790*/  IMAD.HI R8, R19, 0x2fa0be83, RZ ;  /* 0x2fa0be8313087827 */ /* 0x000fe200078e02ff */
[----:B------:R-:W-:-:S02]  /*07a0*/  ISETP.GT.U32.AND P0, PT, R15, R6, PT ;  /* 0x000000060f00720c */ /* 0x000fc40003f04070 */
[----:B------:R-:W-:Y:S01]  /*07b0*/  ISETP.GT.U32.AND P2, PT, R15, R10, PT ;  /* 0x0000000a0f00720c */ /* 0x000fe20003f44070 */
[----:B------:R-:W-:Y:S01]  /*07c0*/  IMAD.HI R7, R17, 0x2fa0be83, RZ ;  /* 0x2fa0be8311077827 */ /* 0x000fe200078e02ff */
[----:B------:R-:W-:Y:S02]  /*07d0*/  ISETP.GE.AND P1, PT, R16, RZ, PT ;  /* 0x000000ff1000720c */ /* 0x000fe40003f26270 */
[----:B------:R-:W-:Y:S02]  /*07e0*/  LOP3.LUT R21, R2, 0x60, R9, 0xfe, !PT ;  /* 0x0000006002157812 */ /* 0x000fe400078efe09 */
[----:B------:R-:W-:Y:S02]  /*07f0*/  SHF.R.U32.HI R5, RZ, 0x1f, R4 ;  /* 0x0000001fff057819 */ /* 0x000fe40000011604 */
[----:B------:R-:W-:Y:S01]  /*0800*/  SHF.R.U32.HI R11, RZ, 0x1f, R8 ;  /* 0x0000001fff0b7819 */ /* 0x000fe20000011608 */
[----:B------:R-:W-:Y:S01]  /*0810*/  IMAD.HI R12, R21, 0x2fa0be83, RZ ;  /* 0x2fa0be83150c7827 */ /* 0x000fe200078e02ff */
[----:B------:R-:W-:-:S02]  /*0820*/  LEA.HI.SX32 R5, R4, R5, 0x1b ;  /* 0x0000000504057211 */ /* 0x000fc400078fdaff */
[-C--:B------:R-:W-:Y:S02]  /*0830*/  @!P0 IADD3 R6, R6, -R15.reuse, RZ ;  /* 0x8000000f06068210 */ /* 0x080fe40007ffe0ff */
[----:B------:R-:W-:Y:S02]  /*0840*/  @!P2 IADD3 R10, R10, -R15, RZ ;  /* 0x8000000f0a0aa210 */ /* 0x000fe40007ffe0ff */
[----:B------:R-:W-:Y:S01]  /*0850*/  LEA.HI.SX32 R8, R8, R11, 0x1b ;  /* 0x0000000b08087211 */ /* 0x000fe200078fdaff */
[----:B------:R-:W-:Y:S01]  /*0860*/  IMAD R11, R5, -0xac, R14 ;  /* 0xffffff54050b7824 */ /* 0x000fe200078e020e */
[----:B------:R-:W-:Y:S02]  /*0870*/  SHF.R.U32.HI R4, RZ, 0x1f, R7 ;  /* 0x0000001fff047819 */ /* 0x000fe40000011607 */
[----:B------:R-:W-:Y:S01]  /*0880*/  SHF.R.U32.HI R13, RZ, 0x1f, R12 ;  /* 0x0000001fff0d7819 */ /* 0x000fe2000001160c */
[----:B------:R-:W-:Y:S01]  /*0890*/  IMAD R15, R8, -0xac, R19 ;  /* 0xffffff54080f7824 */ /* 0x000fe200078e0213 */
[----:B------:R-:W-:Y:S01]  /*08a0*/  ISETP.NE.AND P0, PT, R0, RZ, PT ;  /* 0x000000ff0000720c */ /* 0x000fe20003f05270 */
[--C-:B------:R-:W-:Y:S01]  /*08b0*/  IMAD R11, R11, 0xac, R40.reuse ;  /* 0x000000ac0b0b7824 */ /* 0x100fe200078e0228 */
[----:B------:R-:W-:Y:S01]  /*08c0*/  LOP3.LUT R5, RZ, R0, RZ, 0x33, !PT ;  /* 0x00000000ff057212 */ /* 0x000fe200078e33ff */
[----:B------:R-:W-:Y:S01]  /*08d0*/  IMAD R22, R15, 0xac, R40 ;  /* 0x000000ac0f167824 */ /* 0x000fe200078e0228 */
[----:B------:R-:W-:-:S02]  /*08e0*/  @!P1 IADD3 R6, -R6, RZ, RZ ;  /* 0x000000ff06069210 */ /* 0x000fc40007ffe1ff */
[----:B------:R-:W-:Y:S01]  /*08f0*/  @!P3 IADD3 R10, -R10, RZ, RZ ;  /* 0x000000ff0a0ab210 */ /* 0x000fe20007ffe1ff */
[----:B------:R-:W-:Y:S01]  /*0900*/  IMAD.WIDE R22, R22, R25, c[0x0][0x168] ;  /* 0x00005a0016167625 */ /* 0x000fe200078e0219 */
[----:B------:R-:W-:Y:S02]  /*0910*/  LEA.HI.SX32 R4, R7, R4, 0x1b ;  /* 0x0000000407047211 */ /* 0x000fe400078fdaff */
[----:B------:R-:W-:Y:S02]  /*0920*/  LEA.HI.SX32 R12, R12, R13, 0x1b ;  /* 0x0000000d0c0c7211 */ /* 0x000fe400078fdaff */
[C---:B------:R-:W-:Y:S01]  /*0930*/  SEL R19, R5.reuse, R6, !P0 ;  /* 0x0000000605137207 */ /* 0x040fe20004000000 */
[----:B------:R-:W-:Y:S01]  /*0940*/  IMAD R13, R4, -0xac, R17 ;  /* 0xffffff54040d7824 */ /* 0x000fe200078e0211 */
[----:B------:R-:W-:Y:S01]  /*0950*/  SEL R7, R5, R10, !P0 ;  /* 0x0000000a05077207 */ /* 0x000fe20004000000 */
[----:B------:R-:W-:Y:S01]  /*0960*/  IMAD R17, R12, -0xac, R21 ;  /* 0xffffff540c117824 */ /* 0x000fe200078e0215 */
[----:B------:R-:W-:Y:S01]  /*0970*/  LOP3.LUT R0, R9, 0x20, RZ, 0xfc, !PT ;  /* 0x0000002009007812 */ /* 0x000fe200078efcff */
[--C-:B------:R-:W-:Y:S01]  /*0980*/  IMAD R14, R19, 0xac, R40.reuse ;  /* 0x000000ac130e7824 */ /* 0x100fe200078e0228 */
[----:B------:R-:W-:Y:S01]  /*0990*/  LOP3.LUT R4, R9, 0x40, RZ, 0xfc, !PT ;  /* 0x0000004009047812 */ /* 0x000fe200078efcff */
[--C-:B------:R-:W-:Y:S01]  /*09a0*/  IMAD R7, R7, 0xac, R40.reuse ;  /* 0x000000ac07077824 */ /* 0x100fe200078e0228 */
[-C--:B------:R-:W-:Y:S01]  /*09b0*/  LEA R0, R0, R40.reuse, 0x5 ;  /* 0x0000002800007211 */ /* 0x080fe200078e28ff */
[--C-:B------:R-:W-:Y:S01]  /*09c0*/  IMAD R13, R13, 0xac, R40.reuse ;  /* 0x000000ac0d0d7824 */ /* 0x100fe200078e0228 */
[----:B------:R-:W-:Y:S01]  /*09d0*/  LOP3.LUT R5, R9, 0x60, RZ, 0xfc, !PT ;  /* 0x0000006009057812 */ /* 0x000fe200078efcff */
[----:B------:R-:W-:Y:S01]  /*09e0*/  IMAD R24, R17, 0xac, R40 ;  /* 0x000000ac11187824 */ /* 0x000fe200078e0228 */
[----:B------:R-:W-:Y:S01]  /*09f0*/  LEA R4, R4, R40, 0x5 ;  /* 0x0000002804047211 */ /* 0x000fe200078e28ff */
[----:B------:R-:W-:Y:S01]  /*0a00*/  IMAD.WIDE R14, R14, R25, c[0x0][0x160] ;  /* 0x000058000e0e7625 */ /* 0x000fe200078e0219 */
[----:B------:R-:W-:-:S02]  /*0a10*/  SHF.L.U32 R81, R0, 0x2, RZ ;  /* 0x0000000200517819 */ /* 0x000fc400000006ff */
[----:B------:R-:W-:Y:S01]  /*0a20*/  LEA R5, R5, R40, 0x5 ;  /* 0x0000002805057211 */ /* 0x000fe200078e28ff */
[-C--:B------:R-:W-:Y:S01]  /*0a30*/  IMAD.WIDE R16, R7, R25.reuse, c[0x0][0x160] ;  /* 0x0000580007107625 */ /* 0x080fe200078e0219 */
[----:B------:R-:W-:Y:S01]  /*0a40*/  SHF.L.U32 R80, R4, 0x2, RZ ;  /* 0x0000000204507819 */ /* 0x000fe200000006ff */
[----:B------:R1:W-:Y:S01]  /*0a50*/  LDGSTS.E.BYPASS.128 [R83], [R14.64] ;  /* 0x000000000e537fae */ /* 0x0003e2000b901c4a */
[----:B------:R-:W-:Y:S01]  /*0a60*/  SHF.L.U32 R79, R5, 0x2, RZ ;  /* 0x00000002054f7819 */ /* 0x000fe200000006ff */
[-C--:B------:R-:W-:Y:S01]  /*0a70*/  IMAD.WIDE R18, R11, R25.reuse, c[0x0][0x168] ;  /* 0x00005a000b127625 */ /* 0x080fe200078e0219 */
[----:B------:R-:W-:Y:S01]  /*0a80*/  IADD3 R4, P1, R14, 0x180, RZ ;  /* 0x000001800e047810 */ /* 0x000fe20007f3e0ff */
[----:B------:R2:W-:Y:S01]  /*0a90*/  LDGSTS.E.BYPASS.128 [R81], [R16.64] ;  /* 0x0000000010517fae */ /* 0x0005e2000b901c4a */
[----:B------:R-:W-:Y:S01]  /*0aa0*/  IADD3 R5, P0, R16, 0x180, RZ ;  /* 0x0000018010057810 */ /* 0x000fe20007f1e0ff */
[----:B------:R-:W-:Y:S01]  /*0ab0*/  IMAD.WIDE R20, R13, R25, c[0x0][0x168] ;  /* 0x00005a000d147625 */ /* 0x000fe200078e0219 */
[----:B------:R-:W-:Y:S01]  /*0ac0*/  IADD3.X R6, RZ, R15, RZ, P1, !PT ;  /* 0x0000000fff067210 */ /* 0x000fe20000ffe4ff */
[----:B------:R-:W0:Y:S01]  /*0ad0*/  LDGDEPBAR ;  /* 0x00000000000079af */ /* 0x000e220000000000 */
[----:B------:R-:W-:Y:S01]  /*0ae0*/  IADD3.X R8, RZ, R17, RZ, P0, !PT ;  /* 0x00000011ff087210 */ /* 0x000fe200007fe4ff */
[----:B------:R-:W-:Y:S01]  /*0af0*/  IMAD.WIDE R24, R24, R25, c[0x0][0x168] ;  /* 0x00005a0018187625 */ /* 0x000fe200078e0219 */
[----:B------:R-:W-:Y:S01]  /*0b00*/  IADD3 R7, P1, R18, 0x180, RZ ;  /* 0x0000018012077810 */ /* 0x000fe20007f3e0ff */
[----:B------:R2:W-:Y:S01]  /*0b10*/  LDGSTS.E.BYPASS.128 [R83+0x6000], [R18.64] ;  /* 0x0600000012537fae */ /* 0x0005e2000b901c4a */
[----:B------:R-:W-:-:S02]  /*0b20*/  IADD3 R9, P0, R20, 0x180, RZ ;  /* 0x0000018014097810 */ /* 0x000fc40007f1e0ff */
[----:B------:R-:W-:Y:S01]  /*0b30*/  IADD3.X R10, RZ, R19, RZ, P1, !PT ;  /* 0x00000013ff0a7210 */ /* 0x000fe20000ffe4ff */
[----:B------:R3:W-:Y:S01]  /*0b40*/  LDGSTS.E.BYPASS.128 [R81+0x6000], [R20.64] ;  /* 0x0600000014517fae */ /* 0x0007e2000b901c4a */
[----:B------:R-:W-:Y:S02]  /*0b50*/  IADD3.X R12, RZ, R21, RZ, P0, !PT ;  /* 0x00000015ff0c7210 */ /* 0x000fe400007fe4ff */
[----:B------:R-:W-:Y:S01]  /*0b60*/  IADD3 R11, P1, R22, 0x180, RZ ;  /* 0x00000180160b7810 */ /* 0x000fe20007f3e0ff */
[----:B------:R4:W-:Y:S01]  /*0b70*/  LDGSTS.E.BYPASS.128 [R80+0x6000], [R22.64] ;  /* 0x0600000016507fae */ /* 0x0009e2000b901c4a */
[----:B------:R-:W-:Y:S02]  /*0b80*/  IADD3 R13, P0, R24, 0x180, RZ ;  /* 0x00000180180d7810 */ /* 0x000fe40007f1e0ff */
[----:B------:R-:W-:Y:S01]  /*0b90*/  MOV R0, 0x2 ;  /* 0x0000000200007802 */ /* 0x000fe20000000f00 */
[----:B------:R1:W-:Y:S04]  /*0ba0*/  LDGSTS.E.BYPASS.128 [R79+0x6000], [R24.64] ;  /* 0x06000000184f7fae */ /* 0x0003e8000b901c4a */
[----:B------:R-:W0:Y:S04]  /*0bb0*/  LDGDEPBAR ;  /* 0x00000000000079af */ /* 0x000e280000000000 */
[----:B------:R-:W-:Y:S06]  /*0bc0*/  BAR.SYNC 0x0 ;  /* 0x0000000000007b1d */ /* 0x000fec0000000000 */
[----:B------:R-:W-:Y:S01]  /*0bd0*/  @!PT LDS RZ, [RZ] ;  /* 0x00000000fffff984 */ /* 0x000fe20000000800 */
[----:B------:R-:W-:Y:S01]  /*0be0*/  @!PT LDS RZ, [RZ] ;  /* 0x00000000fffff984 */ /* 0x000fe20000000800 */
[----:B------:R-:W-:Y:S01]  /*0bf0*/  @!PT LDS RZ, [RZ] ;  /* 0x00000000fffff984 */ /* 0x000fe20000000800 */
[----:B------:R1:W-:Y:S04]  /*0c00*/  LDGSTS.E.BYPASS.128 [R83+0x2000], [R14.64+0x80] ;  /* 0x020000800e537fae */ /* 0x0003e8000b901c4a */
[----:B------:R2:W-:Y:S04]  /*0c10*/  LDGSTS.E.BYPASS.128 [R81+0x2000], [R16.64+0x80] ;  /* 0x0200008010517fae */ /* 0x0005e8000b901c4a */
[----:B------:R-:W0:Y:S04]  /*0c20*/  LDGDEPBAR ;  /* 0x00000000000079af */ /* 0x000e280000000000 */
[----:B------:R2:W-:Y:S04]  /*0c30*/  LDGSTS.E.BYPASS.128 [R83+0xa000], [R18.64+0x80] ;  /* 0x0a00008012537fae */ /* 0x0005e8000b901c4a */
[----:B------:R3:W-:Y:S04]  /*0c40*/  LDGSTS.E.BYPASS.128 [R81+0xa000], [R20.64+0x80] ;  /* 0x0a00008014517fae */ /* 0x0007e8000b901c4a */
[----:B------:R4:W-:Y:S04]  /*0c50*/  LDGSTS.E.BYPASS.128 [R80+0xa000], [R22.64+0x80] ;  /* 0x0a00008016507fae */ /* 0x0009e8000b901c4a */
[----:B------:R1:W-:Y:S04]  /*0c60*/  LDGSTS.E.BYPASS.128 [R79+0xa000], [R24.64+0x80] ;  /* 0x0a000080184f7fae */ /* 0x0003e8000b901c4a */
        /* <DEDUP_REMOVED lines=8> */
[----:B------:R2:W-:Y:S01]  /*0cf0*/  LDGSTS.E.BYPASS.128 [R83+0xe000], [R18.64+0x100] ;  /* 0x0e00010012537fae */ /* 0x0005e2000b901c4a */
[----:B-1----:R-:W-:-:S02]  /*0d00*/  IADD3.X R14, RZ, R23, RZ, P1, !PT ;  /* 0x00000017ff0e7210 */ /* 0x002fc40000ffe4ff */
[----:B------:R-:W-:Y:S01]  /*0d10*/  IADD3.X R15, RZ, R25, RZ, P0, !PT ;  /* 0x00000019ff0f7210 */ /* 0x000fe200007fe4ff */
[----:B------:R3:W-:Y:S04]  /*0d20*/  LDGSTS.E.BYPASS.128 [R81+0xe000], [R20.64+0x100] ;  /* 0x0e00010014517fae */ /* 0x0007e8000b901c4a */
[----:B------:R4:W-:Y:S04]  /*0d30*/  LDGSTS.E.BYPASS.128 [R80+0xe000], [R22.64+0x100] ;  /* 0x0e00010016507fae */ /* 0x0009e8000b901c4a */
[----:B------:R1:W-:Y:S04]  /*0d40*/  LDGSTS.E.BYPASS.128 [R79+0xe000], [R24.64+0x100] ;  /* 0x0e000100184f7fae */ /* 0x0003e8000b901c4a */
[----:B------:R-:W0:Y:S01]  /*0d50*/  LDGDEPBAR ;  /* 0x00000000000079af */ /* 0x000e220000000000 */
[----:B---3--:R-:W-:Y:S01]  /*0d60*/  CS2R R20, SRZ ;  /* 0x0000000000147805 */ /* 0x008fe2000001ff00 */
[----:B----4-:R-:W-:Y:S01]  /*0d70*/  CS2R R22, SRZ ;  /* 0x0000000000167805 */ /* 0x010fe2000001ff00 */
[----:B-1----:R-:W-:Y:S01]  /*0d80*/  CS2R R24, SRZ ;  /* 0x0000000000187805 */ /* 0x002fe2000001ff00 */
[----:B------:R-:W-:-:S04]  /*0d90*/  DEPBAR.LE SB0, 0x4 ;  /* 0x000081000000791a */ /* 0x000fc80000000000 */
[----:B--2---:R-:W-:Y:S06]  /*0da0*/  BAR.SYNC 0x0 ;  /* 0x0000000000007b1d */ /* 0x004fec0000000000 */
.L_x_1:
[----:B------:R-:W-:Y:S01]  /*0db0*/  LEA R84, R77, UR8, 0x7 ;  /* 0x000000084d547c11 */ /* 0x000fe2000f8e38ff */
[----:B------:R-:W-:Y:S01]  /*0dc0*/  LDS.128 R16, [R78.X4+UR5] ;  /* 0x000000054e107984 */ /* 0x000fe20008004c00 */
[----:B------:R-:W-:Y:S01]  /*0dd0*/  IADD3 R0, R0, 0x1, RZ ;  /* 0x0000000100007810 */ /* 0x000fe20007ffe0ff */
[----:B------:R-:W-:Y:S01]  /*0de0*/  UIADD3 UR4, UR4, 0x1, URZ ;  /* 0x0000000104047890 */ /* 0x000fe2000fffe03f */
[----:B------:R-:W-:Y:S01]  /*0df0*/  IADD3 R82, R82, 0x20, RZ ;  /* 0x0000002052527810 */ /* 0x000fe20007ffe0ff */
[----:B------:R-:W1:Y:S01]  /*0e00*/  LDS.128 R48, [R84+0x80] ;  /* 0x0000800054307984 */ /* 0x000e620000000c00 */
[C---:B------:R-:W-:Y:S01]  /*0e10*/  ISETP.GE.AND P0, PT, R0.reuse, 0x3, PT ;  /* 0x000000030000780c */ /* 0x040fe20003f06270 */
[----:B------:R-:W-:Y:S02]  /*0e20*/  UISETP.GE.AND UP0, UPT, UR4, 0x3, UPT ;  /* 0x000000030400788c */ /* 0x000fe4000bf06270 */
[----:B------:R-:W2:Y:S01]  /*0e30*/  LDS.128 R52, [R84+0x100] ;  /* 0x0001000054347984 */ /* 0x000ea20000000c00 */
[----:B------:R-:W-:Y:S01]  /*0e40*/  SEL R0, R0, RZ, !P0 ;  /* 0x000000ff00007207 */ /* 0x000fe20004000000 */
[----:B------:R-:W-:-:S02]  /*0e50*/  USEL UR4, UR4, URZ, !UP0 ;  /* 0x0000003f04047287 */ /* 0x000fc4000c000000 */
[----:B------:R-:W3:Y:S02]  /*0e60*/  LDS.128 R40, [R84] ;  /* 0x0000000054287984 */ /* 0x000ee40000000c00 */
[----:B------:R-:W-:Y:S02]  /*0e70*/  ULEA UR8, UR4, 0x6000, 0xe ;  /* 0x0000600004087891 */ /* 0x000fe4000f8e703f */
[----:B------:R-:W4:Y:S04]  /*0e80*/  LDS.128 R64, [R84+0x180] ;  /* 0x0001800054407984 */ /* 0x000f280000000c00 */
[----:B------:R-:W4:Y:S04]  /*0e90*/  LDS.128 R68, [R78.X4+UR5+0x80] ;  /* 0x000080054e447984 */ /* 0x000f280008004c00 */
[----:B------:R-:W4:Y:S01]  /*0ea0*/  LDS.128 R56, [R78.X4+UR5+0x100] ;  /* 0x000100054e387984 */ /* 0x000f220008004c00 */
[C---:B-1----:R-:W-:Y:S01]  /*0eb0*/  FFMA R86, R16.reuse, R48, R73 ;  /* 0x0000003010567223 */ /* 0x042fe20000000049 */
[----:B--2---:R-:W-:-:S03]  /*0ec0*/  FFMA R74, R16, R52, R74 ;  /* 0x00000034104a7223 */ /* 0x004fc6000000004a */
[C---:B------:R-:W-:Y:S01]  /*0ed0*/  FFMA R87, R17.reuse, R49, R86 ;  /* 0x0000003111577223 */ /* 0x040fe20000000056 */
[----:B---3--:R-:W-:Y:S01]  /*0ee0*/  FFMA R72, R16, R40, R72 ;  /* 0x0000002810487223 */ /* 0x008fe20000000048 */
[C---:B------:R-:W-:Y:S02]  /*0ef0*/  FFMA R85, R17.reuse, R53, R74 ;  /* 0x0000003511557223 */ /* 0x040fe4000000004a */
[----:B------:R-:W-:Y:S01]  /*0f00*/  FFMA R86, R18, R50, R87 ;  /* 0x0000003212567223 */ /* 0x000fe20000000057 */
[----:B----4-:R-:W-:Y:S01]  /*0f10*/  FFMA R16, R16, R64, R75 ;  /* 0x0000004010107223 */ /* 0x010fe2000000004b */
[C---:B------:R-:W-:Y:S01]  /*0f20*/  FFMA R89, R17.reuse, R41, R72 ;  /* 0x0000002911597223 */ /* 0x040fe20000000048 */
[C---:B------:R-:W-:Y:S01]  /*0f30*/  FFMA R88, R18.reuse, R54, R85 ;  /* 0x0000003612587223 */ /* 0x040fe20000000055 */
[----:B------:R-:W1:Y:S01]  /*0f40*/  LDS.128 R72, [R78.X4+UR5+0x180] ;  /* 0x000180054e487984 */ /* 0x000e620008004c00 */
[----:B------:R-:W-:Y:S01]  /*0f50*/  FFMA R17, R17, R65, R16 ;  /* 0x0000004111117223 */ /* 0x000fe20000000010 */
[C---:B------:R-:W-:Y:S01]  /*0f60*/  FFMA R16, R18.reuse, R42, R89 ;  /* 0x0000002a12107223 */ /* 0x040fe20000000059 */
[C---:B------:R-:W-:Y:S01]  /*0f70*/  FFMA R87, R19.reuse, R51, R86 ;  /* 0x0000003313577223 */ /* 0x040fe20000000056 */
[C---:B------:R-:W-:Y:S01]  /*0f80*/  FFMA R89, R19.reuse, R55, R88 ;  /* 0x0000003713597223 */ /* 0x040fe20000000058 */
[----:B------:R-:W-:Y:S01]  /*0f90*/  FFMA R18, R18, R66, R17 ;  /* 0x0000004212127223 */ /* 0x000fe20000000011 */
[C---:B------:R-:W-:Y:S01]  /*0fa0*/  FFMA R85, R19.reuse, R43, R16 ;  /* 0x0000002b13557223 */ /* 0x040fe20000000010 */
[C---:B------:R-:W-:Y:S01]  /*0fb0*/  FFMA R16, R68.reuse, R48, R61 ;  /* 0x0000003044107223 */ /* 0x040fe2000000003d */
[C---:B------:R-:W-:Y:S01]  /*0fc0*/  FFMA R62, R68.reuse, R52, R62 ;  /* 0x00000034443e7223 */ /* 0x040fe2000000003e */
[----:B------:R-:W-:Y:S01]  /*0fd0*/  FFMA R91, R19, R67, R18 ;  /* 0x00000043135b7223 */ /* 0x000fe20000000012 */
[C---:B------:R-:W-:Y:S01]  /*0fe0*/  FFMA R18, R68.reuse, R64, R63 ;  /* 0x0000004044127223 */ /* 0x040fe2000000003f */
[C---:B------:R-:W-:Y:S01]  /*0ff0*/  FFMA R93, R69.reuse, R49, R16 ;  /* 0x00000031455d7223 */ /* 0x040fe20000000010 */
[-C--:B------:R-:W-:Y:S01]  /*1000*/  FFMA R60, R68, R40.reuse, R60 ;  /* 0x00000028443c7223 */ /* 0x080fe2000000003c */
[C---:B------:R-:W-:Y:S01]  /*1010*/  FFMA R63, R69.reuse, R53, R62 ;  /* 0x00000035453f7223 */ /* 0x040fe2000000003e */
[C---:B------:R-:W-:Y:S01]  /*1020*/  FFMA R61, R69.reuse, R65, R18 ;  /* 0x00000041453d7223 */ /* 0x040fe20000000012 */
[----:B------:R-:W-:Y:S01]  /*1030*/  FFMA R36, R56, R40, R36 ;  /* 0x0000002838247223 */ /* 0x000fe20000000024 */
[----:B------:R-:W2:Y:S01]  /*1040*/  LDS.128 R16, [R78.X4+UR5+0x1000] ;  /* 0x001000054e107984 */ /* 0x000ea20008004c00 */
        /* <DEDUP_REMOVED lines=8> */
[C---:B------:R-:W-:Y:S01]  /*10d0*/  FFMA R62, R56.reuse, R64, R39 ;  /* 0x00000040383e7223 */ /* 0x040fe20000000027 */
[----:B------:R-:W-:Y:S01]  /*10e0*/  FFMA R38, R56, R48, R37 ;  /* 0x0000003038267223 */ /* 0x000fe20000000025 */
[----:B------:R-:W-:Y:S01]  /*10f0*/  FFMA R97, R71, R67, R68 ;  /* 0x0000004347617223 */ /* 0x000fe20000000044 */
[C---:B------:R-:W-:Y:S01]  /*1100*/  FFMA R63, R57.reuse, R53, R60 ;  /* 0x00000035393f7223 */ /* 0x040fe2000000003c */
[C---:B------:R-:W-:Y:S01]  /*1110*/  FFMA R61, R57.reuse, R65, R62 ;  /* 0x00000041393d7223 */ /* 0x040fe2000000003e */
[C---:B------:R-:W-:Y:S01]  /*1120*/  FFMA R69, R57.reuse, R49, R38 ;  /* 0x0000003139457223 */ /* 0x040fe20000000026 */
[----:B------:R-:W-:Y:S01]  /*1130*/  FFMA R57, R57, R41, R36 ;  /* 0x0000002939397223 */ /* 0x000fe20000000024 */
[C---:B------:R-:W-:Y:S01]  /*1140*/  FFMA R60, R58.reuse, R54, R63 ;  /* 0x000000363a3c7223 */ /* 0x040fe2000000003f */
[----:B------:R-:W3:Y:S01]  /*1150*/  LDS.128 R36, [R78.X4+UR5+0x1080] ;  /* 0x001080054e247984 */ /* 0x000ee20008004c00 */
[C---:B------:R-:W-:Y:S01]  /*1160*/  FFMA R56, R58.reuse, R50, R69 ;  /* 0x000000323a387223 */ /* 0x040fe20000000045 */
[C---:B------:R-:W-:Y:S01]  /*1170*/  FFMA R62, R58.reuse, R66, R61 ;  /* 0x000000423a3e7223 */ /* 0x040fe2000000003d */
[----:B------:R-:W-:Y:S01]  /*1180*/  FFMA R58, R58, R42, R57 ;  /* 0x0000002a3a3a7223 */ /* 0x000fe20000000039 */
[C---:B------:R-:W-:Y:S01]  /*1190*/  FFMA R105, R59.reuse, R55, R60 ;  /* 0x000000373b697223 */ /* 0x040fe2000000003c */
[C---:B------:R-:W-:Y:S01]  /*11a0*/  FFMA R103, R59.reuse, R51, R56 ;  /* 0x000000333b677223 */ /* 0x040fe20000000038 */
[----:B------:R-:W-:Y:S01]  /*11b0*/  FFMA R107, R59, R67, R62 ;  /* 0x000000433b6b7223 */ /* 0x000fe2000000003e */
[C---:B-1----:R-:W-:Y:S01]  /*11c0*/  FFMA R32, R72.reuse, R40, R32 ;  /* 0x0000002848207223 */ /* 0x042fe20000000020 */
[C---:B------:R-:W-:Y:S01]  /*11d0*/  FFMA R56, R72.reuse, R64, R35 ;  /* 0x0000004048387223 */ /* 0x040fe20000000023 */
[C---:B------:R-:W-:Y:S01]  /*11e0*/  FFMA R34, R72.reuse, R52, R34 ;  /* 0x0000003448227223 */ /* 0x040fe20000000022 */
[----:B------:R-:W-:Y:S01]  /*11f0*/  FFMA R72, R72, R48, R33 ;  /* 0x0000003048487223 */ /* 0x000fe20000000021 */
        /* <DEDUP_REMOVED lines=8> */
[----:B------:R-:W1:Y:S01]  /*1280*/  LDS.128 R32, [R78.X4+UR5+0x1100] ;  /* 0x001100054e207984 */ /* 0x000e620008004c00 */
[C---:B------:R-:W-:Y:S01]  /*1290*/  FFMA R119, R75.reuse, R43, R56 ;  /* 0x0000002b4b777223 */ /* 0x040fe20000000038 */
[----:B------:R-:W-:Y:S01]  /*12a0*/  FFMA R117, R75, R67, R60 ;  /* 0x000000434b757223 */ /* 0x000fe2000000003c */
[----:B------:R-:W-:Y:S01]  /*12b0*/  FFMA R74, R74, R50, R73 ;  /* 0x000000324a4a7223 */ /* 0x000fe20000000049 */
[C---:B--2---:R-:W-:Y:S01]  /*12c0*/  FFMA R56, R16.reuse, R64, R27 ;  /* 0x0000004010387223 */ /* 0x044fe2000000001b */
        /* <DEDUP_REMOVED lines=10> */
[----:B------:R-:W2:Y:S01]  /*1370*/  LDS.128 R24, [R78.X4+UR5+0x1180] ;  /* 0x001180054e187984 */ /* 0x000ea20008004c00 */
[----:B------:R-:W-:Y:S01]  /*1380*/  FFMA R18, R18, R50, R17 ;  /* 0x0000003212127223 */ /* 0x000fe20000000011 */
[C---:B------:R-:W-:Y:S01]  /*1390*/  FFMA R123, R19.reuse, R55, R16 ;  /* 0x00000037137b7223 */ /* 0x040fe20000000010 */
[C---:B------:R-:W-:Y:S01]  /*13a0*/  FFMA R125, R19.reuse, R67, R56 ;  /* 0x00000043137d7223 */ /* 0x040fe20000000038 */
[C---:B------:R-:W-:Y:S01]  /*13b0*/  FFMA R72, R19.reuse, R43, R72 ;  /* 0x0000002b13487223 */ /* 0x040fe20000000048 */
[-C--:B------:R-:W-:Y:S01]  /*13c0*/  FFMA R121, R19, R51.reuse, R18 ;  /* 0x0000003313797223 */ /* 0x080fe20000000012 */
[C---:B---3--:R-:W-:Y:S01]  /*13d0*/  FFMA R20, R36.reuse, R40, R20 ;  /* 0x0000002824147223 */ /* 0x048fe20000000014 */
        /* <DEDUP_REMOVED lines=11> */
[----:B------:R-:W-:Y:S01]  /*1490*/  LDS.128 R16, [R78.X4+UR5+0x10] ;  /* 0x000010054e107984 */ /* 0x000fe20008004c00 */
[----:B------:R-:W-:Y:S01]  /*14a0*/  FFMA R99, R71, R43, R70 ;  /* 0x0000002b47637223 */ /* 0x000fe20000000046 */
[----:B------:R-:W-:Y:S01]  /*14b0*/  FFMA R37, R37, R65, R36 ;  /* 0x0000004125257223 */ /* 0x000fe20000000024 */
[C---:B------:R-:W-:Y:S01]  /*14c0*/  FFMA R86, R39.reuse, R55, R86 ;  /* 0x0000003727567223 */ /* 0x040fe20000000056 */
[----:B------:R-:W3:Y:S01]  /*14d0*/  LDS.128 R20, [R84+0x90] ;  /* 0x0000900054147984 */ /* 0x000ee20000000c00 */
[C---:B------:R-:W-:Y:S01]  /*14e0*/  FFMA R74, R39.reuse, R51, R74 ;  /* 0x00000033274a7223 */ /* 0x040fe2000000004a */
[----:B------:R-:W-:Y:S01]  /*14f0*/  FFMA R88, R38, R66, R37 ;  /* 0x0000004226587223 */ /* 0x000fe20000000025 */
[C---:B-1----:R-:W-:Y:S01]  /*1500*/  FFMA R38, R32.reuse, R64, R47 ;  /* 0x0000004020267223 */ /* 0x042fe2000000002f */
[----:B------:R-:W1:Y:S01]  /*1510*/  LDS.128 R56, [R84+0x110] ;  /* 0x0001100054387984 */ /* 0x000e620000000c00 */
[C---:B------:R-:W-:Y:S01]  /*1520*/  FFMA R36, R32.reuse, R48, R45 ;  /* 0x0000003020247223 */ /* 0x040fe2000000002d */
[C---:B------:R-:W-:Y:S01]  /*1530*/  FFMA R88, R39.reuse, R67, R88 ;  /* 0x0000004327587223 */ /* 0x040fe20000000058 */
[----:B------:R-:W-:Y:S01]  /*1540*/  FFMA R90, R39, R43, R90 ;  /* 0x0000002b275a7223 */ /* 0x000fe2000000005a */
[----:B------:R-:W4:Y:S01]  /*1550*/  LDS.128 R60, [R84+0x10] ;  /* 0x00001000543c7984 */ /* 0x000f220000000c00 */
[C---:B------:R-:W-:Y:S01]  /*1560*/  FFMA R45, R33.reuse, R65, R38 ;  /* 0x00000041212d7223 */ /* 0x040fe20000000026 */
[----:B------:R-:W-:Y:S01]  /*1570*/  FFMA R73, R33, R49, R36 ;  /* 0x0000003121497223 */ /* 0x000fe20000000024 */
[C---:B------:R-:W-:Y:S01]  /*1580*/  FFMA R46, R32.reuse, R52, R46 ;  /* 0x00000034202e7223 */ /* 0x040fe2000000002e */
[----:B------:R-:W4:Y:S01]  /*1590*/  LDS.128 R68, [R84+0x190] ;  /* 0x0001900054447984 */ /* 0x000f220000000c00 */
[----:B------:R-:W-:-:S02]  /*15a0*/  FFMA R32, R32, R40, R44 ;  /* 0x0000002820207223 */ /* 0x000fc4000000002c */
[C---:B------:R-:W-:Y:S01]  /*15b0*/  FFMA R47, R33.reuse, R53, R46 ;  /* 0x00000035212f7223 */ /* 0x040fe2000000002e */
[----:B------:R-:W4:Y:S01]  /*15c0*/  LDS.128 R36, [R78.X4+UR5+0x90] ;  /* 0x000090054e247984 */ /* 0x000f220008004c00 */
[----:B------:R-:W-:Y:S01]  /*15d0*/  FFMA R33, R33, R41, R32 ;  /* 0x0000002921217223 */ /* 0x000fe20000000020 */
[C---:B--2---:R-:W-:Y:S01]  /*15e0*/  FFMA R30, R24.reuse, R52, R30 ;  /* 0x00000034181e7223 */ /* 0x044fe2000000001e */
[C---:B------:R-:W-:Y:S01]  /*15f0*/  FFMA R48, R24.reuse, R48, R29 ;  /* 0x0000003018307223 */ /* 0x040fe2000000001d */
[C---:B------:R-:W-:Y:S01]  /*1600*/  FFMA R64, R24.reuse, R64, R31 ;  /* 0x0000004018407223 */ /* 0x040fe2000000001f */
[----:B------:R-:W-:Y:S01]  /*1610*/  FFMA R24, R24, R40, R28 ;  /* 0x0000002818187223 */ /* 0x000fe2000000001c */
[C---:B------:R-:W-:Y:S01]  /*1620*/  FFMA R53, R25.reuse, R53, R30 ;  /* 0x0000003519357223 */ /* 0x040fe2000000001e */
[C---:B------:R-:W-:Y:S01]  /*1630*/  FFMA R49, R25.reuse, R49, R48 ;  /* 0x0000003119317223 */ /* 0x040fe20000000030 */
[----:B------:R-:W2:Y:S01]  /*1640*/  LDS.128 R28, [R78.X4+UR5+0x110] ;  /* 0x000110054e1c7984 */ /* 0x000ea20008004c00 */
[C---:B------:R-:W-:Y:S01]  /*1650*/  FFMA R65, R25.reuse, R65, R64 ;  /* 0x0000004119417223 */ /* 0x040fe20000000040 */
[----:B------:R-:W-:Y:S01]  /*1660*/  FFMA R25, R25, R41, R24 ;  /* 0x0000002919197223 */ /* 0x000fe20000000018 */
[C---:B------:R-:W-:Y:S01]  /*1670*/  FFMA R46, R34.reuse, R66, R45 ;  /* 0x00000042222e7223 */ /* 0x040fe2000000002d */
[C---:B------:R-:W-:Y:S01]  /*1680*/  FFMA R44, R34.reuse, R54, R47 ;  /* 0x00000036222c7223 */ /* 0x040fe2000000002f */
[-C--:B------:R-:W-:Y:S01]  /*1690*/  FFMA R32, R34, R50.reuse, R73 ;  /* 0x0000003222207223 */ /* 0x080fe20000000049 */
[C---:B------:R-:W-:Y:S01]  /*16a0*/  FFMA R50, R26.reuse, R50, R49 ;  /* 0x000000321a327223 */ /* 0x040fe20000000031 */
[C---:B------:R-:W-:Y:S01]  /*16b0*/  FFMA R66, R26.reuse, R66, R65 ;  /* 0x000000421a427223 */ /* 0x040fe20000000041 */
[C---:B------:R-:W-:Y:S01]  /*16c0*/  FFMA R54, R26.reuse, R54, R53 ;  /* 0x000000361a367223 */ /* 0x040fe20000000035 */
[-C--:B------:R-:W-:Y:S01]  /*16d0*/  FFMA R26, R26, R42.reuse, R25 ;  /* 0x0000002a1a1a7223 */ /* 0x080fe20000000019 */
[----:B------:R-:W-:Y:S01]  /*16e0*/  FFMA R34, R34, R42, R33 ;  /* 0x0000002a22227223 */ /* 0x000fe20000000021 */
[C---:B------:R-:W-:Y:S01]  /*16f0*/  FFMA R73, R35.reuse, R51, R32 ;  /* 0x0000003323497223 */ /* 0x040fe20000000020 */
[----:B------:R-:W-:Y:S01]  /*1700*/  FFMA R101, R35, R67, R46 ;  /* 0x0000004323657223 */ /* 0x000fe2000000002e */
[----:B------:R-:W-:Y:S01]  /*1710*/  FFMA R65, R27, R43, R26 ;  /* 0x0000002b1b417223 */ /* 0x000fe2000000001a */
[C---:B------:R-:W-:Y:S01]  /*1720*/  FFMA R75, R35.reuse, R55, R44 ;  /* 0x00000037234b7223 */ /* 0x040fe2000000002c */
[----:B------:R-:W-:Y:S01]  /*1730*/  FFMA R109, R35, R43, R34 ;  /* 0x0000002b236d7223 */ /* 0x000fe20000000022 */
[C---:B---3--:R-:W-:Y:S01]  /*1740*/  FFMA R26, R16.reuse, R20, R87 ;  /* 0x00000014101a7223 */ /* 0x048fe20000000057 */
[C---:B------:R-:W-:Y:S01]  /*1750*/  FFMA R67, R27.reuse, R67, R66 ;  /* 0x000000431b437223 */ /* 0x040fe20000000042 */
[C---:B------:R-:W-:Y:S01]  /*1760*/  FFMA R55, R27.reuse, R55, R54 ;  /* 0x000000371b377223 */ /* 0x040fe20000000036 */
[----:B------:R-:W-:Y:S01]  /*1770*/  FFMA R53, R27, R51, R50 ;  /* 0x000000331b357223 */ /* 0x000fe20000000032 */
[C---:B-1----:R-:W-:Y:S01]  /*1780*/  FFMA R32, R16.reuse, R56, R89 ;  /* 0x0000003810207223 */ /* 0x042fe20000000059 */
[C---:B------:R-:W-:Y:S01]  /*1790*/  FFMA R35, R17.reuse, R21, R26 ;  /* 0x0000001511237223 */ /* 0x040fe2000000001a */
[----:B------:R-:W-:Y:S01]  /*17a0*/  LDS.128 R48, [R78.X4+UR5+0x1110] ;  /* 0x001110054e307984 */ /* 0x000fe20008004c00 */
[----:B----4-:R-:W-:Y:S01]  /*17b0*/  FFMA R24, R16, R60, R85 ;  /* 0x0000003c10187223 */ /* 0x010fe20000000055 */
[C---:B------:R-:W-:Y:S01]  /*17c0*/  FFMA R33, R17.reuse, R57, R32 ;  /* 0x0000003911217223 */ /* 0x040fe20000000020 */
[----:B------:R-:W-:Y:S01]  /*17d0*/  FFMA R32, R18, R22, R35 ;  /* 0x0000001612207223 */ /* 0x000fe20000000023 */
[----:B------:R-:W-:Y:S01]  /*17e0*/  LDS.128 R44, [R78.X4+UR5+0x20] ;  /* 0x000020054e2c7984 */ /* 0x000fe20008004c00 */
[----:B------:R-:W-:Y:S01]  /*17f0*/  FFMA R16, R16, R68, R91 ;  /* 0x0000004410107223 */ /* 0x000fe2000000005b */
[C---:B------:R-:W-:Y:S01]  /*1800*/  FFMA R41, R17.reuse, R61, R24 ;  /* 0x0000003d11297223 */ /* 0x040fe20000000018 */
[C---:B------:R-:W-:Y:S01]  /*1810*/  FFMA R34, R18.reuse, R58, R33 ;  /* 0x0000003a12227223 */ /* 0x040fe20000000021 */
[----:B------:R-:W1:Y:S01]  /*1820*/  LDS.128 R24, [R78.X4+UR5+0x190] ;  /* 0x000190054e187984 */ /* 0x000e620008004c00 */
[----:B------:R-:W-:Y:S01]  /*1830*/  FFMA R17, R17, R69, R16 ;  /* 0x0000004511117223 */ /* 0x000fe20000000010 */
[----:B------:R-:W-:Y:S01]  /*1840*/  FFMA R16, R18, R62, R41 ;  /* 0x0000003e12107223 */ /* 0x000fe20000000029 */
[C---:B------:R-:W-:Y:S01]  /*1850*/  FFMA R87, R19.reuse, R23, R32 ;  /* 0x0000001713577223 */ /* 0x040fe20000000020 */
[----:B------:R-:W-:Y:S01]  /*1860*/  FFMA R32, R36, R68, R97 ;  /* 0x0000004424207223 */ /* 0x000fe20000000061 */
[----:B------:R-:W-:Y:S01]  /*1870*/  FFMA R18, R18, R70, R17 ;  /* 0x0000004612127223 */ /* 0x000fe20000000011 */
[----:B------:R-:W-:Y:S01]  /*1880*/  FFMA R85, R19, R63, R16 ;  /* 0x0000003f13557223 */ /* 0x000fe20000000010 */
[C---:B------:R-:W-:Y:S01]  /*1890*/  FFMA R16, R36.reuse, R20, R93 ;  /* 0x0000001424107223 */ /* 0x040fe2000000005d */
        /* <DEDUP_REMOVED lines=8> */
[C---:B------:R-:W-:Y:S01]  /*1920*/  FFMA R36, R38.reuse, R70, R33 ;  /* 0x0000004626247223 */ /* 0x040fe20000000021 */
[----:B------:R-:W3:Y:S01]  /*1930*/  LDS.128 R16, [R78.X4+UR5+0x1010] ;  /* 0x001010054e107984 */ /* 0x000ee20008004c00 */
[C---:B------:R-:W-:Y:S01]  /*1940*/  FFMA R34, R38.reuse, R58, R35 ;  /* 0x0000003a26227223 */ /* 0x040fe20000000023 */
[C---:B------:R-:W-:Y:S01]  /*1950*/  FFMA R32, R38.reuse, R22, R41 ;  /* 0x0000001626207223 */ /* 0x040fe20000000029 */
[C---:B------:R-:W-:Y:S01]  /*1960*/  FFMA R97, R39.reuse, R71, R36 ;  /* 0x0000004727617223 */ /* 0x040fe20000000024 */
        /* <DEDUP_REMOVED lines=19> */
[C---:B-1----:R-:W-:Y:S01]  /*1aa0*/  FFMA R32, R24.reuse, R68, R117 ;  /* 0x0000004418207223 */ /* 0x042fe20000000075 */
[C---:B------:R-:W-:Y:S01]  /*1ab0*/  FFMA R103, R31.reuse, R23, R28 ;  /* 0x000000171f677223 */ /* 0x040fe2000000001c */
[----:B------:R-:W-:Y:S01]  /*1ac0*/  FFMA R111, R31, R63, R30 ;  /* 0x0000003f1f6f7223 */ /* 0x000fe2000000001e */
        /* <DEDUP_REMOVED lines=15> */
[C---:B---3--:R-:W-:Y:S01]  /*1bc0*/  FFMA R72, R16.reuse, R60, R72 ;  /* 0x0000003c10487223 */ /* 0x048fe20000000048 */
[C---:B------:R-:W-:Y:S01]  /*1bd0*/  FFMA R26, R16.reuse, R68, R125 ;  /* 0x00000044101a7223 */ /* 0x040fe2000000007d */
[C---:B------:R-:W-:Y:S01]  /*1be0*/  FFMA R24, R16.reuse, R56, R123 ;  /* 0x0000003810187223 */ /* 0x040fe2000000007b */
[----:B------:R-:W-:Y:S01]  /*1bf0*/  FFMA R16, R16, R20, R121 ;  /* 0x0000001410107223 */ /* 0x000fe20000000079 */
[C---:B------:R-:W-:Y:S01]  /*1c00*/  FFMA R29, R17.reuse, R61, R72 ;  /* 0x0000003d111d7223 */ /* 0x040fe20000000048 */
[C---:B------:R-:W-:Y:S01]  /*1c10*/  FFMA R25, R17.reuse, R69, R26 ;  /* 0x0000004511197223 */ /* 0x040fe2000000001a */
[C---:B------:R-:W-:Y:S01]  /*1c20*/  FFMA R27, R17.reuse, R57, R24 ;  /* 0x00000039111b7223 */ /* 0x040fe20000000018 */
[----:B------:R-:W-:Y:S01]  /*1c30*/  FFMA R17, R17, R21, R16 ;  /* 0x0000001511117223 */ /* 0x000fe20000000010 */
[----:B------:R-:W1:Y:S01]  /*1c40*/  LDS.128 R40, [R78.X4+UR5+0x1190] ;  /* 0x001190054e287984 */ /* 0x000e620008004c00 */
[C---:B------:R-:W-:Y:S01]  /*1c50*/  FFMA R64, R18.reuse, R62, R29 ;  /* 0x0000003e12407223 */ /* 0x040fe2000000001d */
[C---:B------:R-:W-:Y:S01]  /*1c60*/  FFMA R24, R18.reuse, R70, R25 ;  /* 0x0000004612187223 */ /* 0x040fe20000000019 */
[C---:B------:R-:W-:Y:S01]  /*1c70*/  FFMA R16, R18.reuse, R58, R27 ;  /* 0x0000003a12107223 */ /* 0x040fe2000000001b */
[----:B------:R-:W-:Y:S01]  /*1c80*/  FFMA R18, R18, R22, R17 ;  /* 0x0000001612127223 */ /* 0x000fe20000000011 */
[C---:B--2---:R-:W-:Y:S01]  /*1c90*/  FFMA R74, R36.reuse, R20, R74 ;  /* 0x00000014244a7223 */ /* 0x044fe2000000004a */
[C---:B------:R-:W-:Y:S01]  /*1ca0*/  FFMA R86, R36.reuse, R56, R86 ;  /* 0x0000003824567223 */ /* 0x040fe20000000056 */
        /* <DEDUP_REMOVED lines=11> */
[----:B------:R-:W2:Y:S01]  /*1d60*/  LDS.128 R28, [R84+0x20] ;  /* 0x00002000541c7984 */ /* 0x000ea20000000c00 */
[----:B------:R-:W-:Y:S01]  /*1d70*/  FFMA R37, R37, R69, R88 ;  /* 0x0000004525257223 */ /* 0x000fe20000000058 */
[----:B------:R-:W-:Y:S01]  /*1d80*/  FFMA R86, R38, R62, R25 ;  /* 0x0000003e26567223 */ /* 0x000fe20000000019 */
[----:B------:R-:W-:Y:S01]  /*1d90*/  FFMA R36, R48, R20, R73 ;  /* 0x0000001430247223 */ /* 0x000fe20000000049 */
[----:B------:R-:W3:Y:S01]  /*1da0*/  LDS.128 R16, [R84+0xa0] ;  /* 0x0000a00054107984 */ /* 0x000ee20000000c00 */
[----:B------:R-:W-:Y:S01]  /*1db0*/  FFMA R74, R38, R70, R37 ;  /* 0x00000046264a7223 */ /* 0x000fe20000000025 */
[C---:B------:R-:W-:Y:S01]  /*1dc0*/  FFMA R38, R48.reuse, R56, R75 ;  /* 0x0000003830267223 */ /* 0x040fe2000000004b */
[C---:B------:R-:W-:Y:S01]  /*1dd0*/  FFMA R52, R48.reuse, R68, R101 ;  /* 0x0000004430347223 */ /* 0x040fe20000000065 */
[----:B------:R-:W4:Y:S01]  /*1de0*/  LDS.128 R24, [R84+0x120] ;  /* 0x0001200054187984 */ /* 0x000f220000000c00 */
[C---:B------:R-:W-:Y:S01]  /*1df0*/  FFMA R74, R39.reuse, R71, R74 ;  /* 0x00000047274a7223 */ /* 0x040fe2000000004a */
[C---:B------:R-:W-:Y:S01]  /*1e00*/  FFMA R72, R39.reuse, R59, R72 ;  /* 0x0000003b27487223 */ /* 0x040fe20000000048 */
[C---:B------:R-:W-:Y:S01]  /*1e10*/  FFMA R66, R39.reuse, R23, R66 ;  /* 0x0000001727427223 */ /* 0x040fe20000000042 */
[----:B------:R-:W4:Y:S01]  /*1e20*/  LDS.128 R32, [R84+0x1a0] ;  /* 0x0001a00054207984 */ /* 0x000f220000000c00 */
[----:B------:R-:W-:Y:S01]  /*1e30*/  FFMA R86, R39, R63, R86 ;  /* 0x0000003f27567223 */ /* 0x000fe20000000056 */
[C---:B------:R-:W-:Y:S01]  /*1e40*/  FFMA R75, R49.reuse, R57, R38 ;  /* 0x00000039314b7223 */ /* 0x040fe20000000026 */
[C---:B------:R-:W-:Y:S01]  /*1e50*/  FFMA R101, R49.reuse, R21, R36 ;  /* 0x0000001531657223 */ /* 0x040fe20000000024 */
[----:B------:R-:W-:Y:S01]  /*1e60*/  FFMA R48, R48, R60, R109 ;  /* 0x0000003c30307223 */ /* 0x000fe2000000006d */
[----:B------:R-:W4:Y:S01]  /*1e70*/  LDS.128 R36, [R78.X4+UR5+0xa0] ;  /* 0x0000a0054e247984 */ /* 0x000f220008004c00 */
[C---:B------:R-:W-:Y:S01]  /*1e80*/  FFMA R73, R49.reuse, R69, R52 ;  /* 0x0000004531497223 */ /* 0x040fe20000000034 */
[C---:B------:R-:W-:Y:S01]  /*1e90*/  FFMA R52, R50.reuse, R58, R75 ;  /* 0x0000003a32347223 */ /* 0x040fe2000000004b */
[----:B------:R-:W-:Y:S01]  /*1ea0*/  FFMA R49, R49, R61, R48 ;  /* 0x0000003d31317223 */ /* 0x000fe20000000030 */
[C---:B------:R-:W-:Y:S01]  /*1eb0*/  FFMA R48, R50.reuse, R22, R101 ;  /* 0x0000001632307223 */ /* 0x040fe20000000065 */
[----:B------:R-:W-:Y:S01]  /*1ec0*/  FFMA R54, R50, R70, R73 ;  /* 0x0000004632367223 */ /* 0x000fe20000000049 */
[----:B-1----:R-:W-:Y:S01]  /*1ed0*/  FFMA R20, R40, R20, R53 ;  /* 0x0000001428147223 */ /* 0x002fe20000000035 */
        /* <DEDUP_REMOVED lines=8> */
[----:B------:R-:W-:Y:S01]  /*1f60*/  FFMA R40, R40, R60, R65 ;  /* 0x0000003c28287223 */ /* 0x000fe20000000041 */
[----:B------:R-:W1:Y:S01]  /*1f70*/  LDS.128 R48, [R78.X4+UR5+0x120] ;  /* 0x000120054e307984 */ /* 0x000e620008004c00 */
        /* <DEDUP_REMOVED lines=8> */
[C---:B--2---:R-:W-:Y:S01]  /*2000*/  FFMA R20, R44.reuse, R28, R85 ;  /* 0x0000001c2c147223 */ /* 0x044fe20000000055 */
[C---:B------:R-:W-:Y:S01]  /*2010*/  FFMA R71, R43.reuse, R71, R70 ;  /* 0x000000472b477223 */ /* 0x040fe20000000046 */
[C---:B---3--:R-:W-:Y:S01]  /*2020*/  FFMA R22, R44.reuse, R16, R87 ;  /* 0x000000102c167223 */ /* 0x048fe20000000057 */
[C---:B------:R-:W-:Y:S01]  /*2030*/  FFMA R65, R43.reuse, R59, R58 ;  /* 0x0000003b2b417223 */ /* 0x040fe2000000003a */
[----:B------:R-:W-:Y:S01]  /*2040*/  FFMA R69, R43, R63, R42 ;  /* 0x0000003f2b457223 */ /* 0x000fe2000000002a */
[C---:B------:R-:W-:Y:S01]  /*2050*/  FFMA R53, R45.reuse, R29, R20 ;  /* 0x0000001d2d357223 */ /* 0x040fe20000000014 */
[C---:B----4-:R-:W-:Y:S01]  /*2060*/  FFMA R40, R44.reuse, R24, R89 ;  /* 0x000000182c287223 */ /* 0x050fe20000000059 */
[C---:B------:R-:W-:Y:S01]  /*2070*/  FFMA R43, R45.reuse, R17, R22 ;  /* 0x000000112d2b7223 */ /* 0x040fe20000000016 */
[----:B------:R-:W-:Y:S01]  /*2080*/  LDS.128 R60, [R78.X4+UR5+0x1120] ;  /* 0x001120054e3c7984 */ /* 0x000fe20008004c00 */
[----:B------:R-:W-:Y:S01]  /*2090*/  FFMA R44, R44, R32, R91 ;  /* 0x000000202c2c7223 */ /* 0x000fe2000000005b */
[----:B------:R-:W-:-:S02]  /*20a0*/  FFMA R41, R45, R25, R40 ;  /* 0x000000192d297223 */ /* 0x000fc40000000028 */
[----:B------:R-:W2:Y:S01]  /*20b0*/  LDS.128 R20, [R78.X4+UR5+0x1a0] ;  /* 0x0001a0054e147984 */ /* 0x000ea20008004c00 */
        /* <DEDUP_REMOVED lines=12> */
[----:B------:R-:W-:Y:S01]  /*2180*/  FFMA R36, R36, R28, R99 ;  /* 0x0000001c24247223 */ /* 0x000fe20000000063 */
[C---:B------:R-:W-:Y:S01]  /*2190*/  FFMA R47, R37.reuse, R25, R42 ;  /* 0x00000019252f7223 */ /* 0x040fe2000000002a */
[C---:B------:R-:W-:Y:S01]  /*21a0*/  FFMA R53, R37.reuse, R17, R40 ;  /* 0x0000001125357223 */ /* 0x040fe20000000028 */
[C---:B------:R-:W-:Y:S01]  /*21b0*/  FFMA R45, R37.reuse, R33, R44 ;  /* 0x00000021252d7223 */ /* 0x040fe2000000002c */
[----:B------:R-:W3:Y:S01]  /*21c0*/  LDS.128 R40, [R78.X4+UR5+0x1020] ;  /* 0x001020054e287984 */ /* 0x000ee20008004c00 */
[----:B------:R-:W-:Y:S01]  /*21d0*/  FFMA R37, R37, R29, R36 ;  /* 0x0000001d25257223 */ /* 0x000fe20000000024 */
[C---:B------:R-:W-:Y:S01]  /*21e0*/  FFMA R36, R38.reuse, R18, R53 ;  /* 0x0000001226247223 */ /* 0x040fe20000000035 */
[C---:B------:R-:W-:Y:S01]  /*21f0*/  FFMA R46, R38.reuse, R34, R45 ;  /* 0x00000022262e7223 */ /* 0x040fe2000000002d */
[----:B------:R-:W4:Y:S01]  /*2200*/  LDS.128 R52, [R78.X4+UR5+0x10a0] ;  /* 0x0010a0054e347984 */ /* 0x000f220008004c00 */
[C---:B------:R-:W-:Y:S01]  /*2210*/  FFMA R44, R38.reuse, R26, R47 ;  /* 0x0000001a262c7223 */ /* 0x040fe2000000002f */
[----:B------:R-:W-:Y:S01]  /*2220*/  FFMA R38, R38, R30, R37 ;  /* 0x0000001e26267223 */ /* 0x000fe20000000025 */
[C---:B------:R-:W-:Y:S01]  /*2230*/  FFMA R93, R39.reuse, R19, R36 ;  /* 0x00000013275d7223 */ /* 0x040fe20000000024 */
[C---:B-1----:R-:W-:Y:S01]  /*2240*/  FFMA R36, R48.reuse, R16, R103 ;  /* 0x0000001030247223 */ /* 0x042fe20000000067 */
        /* <DEDUP_REMOVED lines=29> */
[C---:B------:R-:W-:Y:S01]  /*2420*/  FFMA R119, R23.reuse, R31, R20 ;  /* 0x0000001f17777223 */ /* 0x040fe20000000014 */
[C---:B------:R-:W-:Y:S01]  /*2430*/  FFMA R117, R23.reuse, R35, R38 ;  /* 0x0000002317757223 */ /* 0x040fe20000000026 */
[----:B------:R-:W-:Y:S01]  /*2440*/  FFMA R113, R23, R19, R22 ;  /* 0x0000001317717223 */ /* 0x000fe20000000016 */
[C---:B---3--:R-:W-:Y:S01]  /*2450*/  FFMA R64, R40.reuse, R28, R64 ;  /* 0x0000001c28407223 */ /* 0x048fe20000000040 */
[C---:B------:R-:W-:Y:S01]  /*2460*/  FFMA R22, R40.reuse, R32, R125 ;  /* 0x0000002028167223 */ /* 0x040fe2000000007d */
[C---:B------:R-:W-:Y:S01]  /*2470*/  FFMA R20, R40.reuse, R24, R123 ;  /* 0x0000001828147223 */ /* 0x040fe2000000007b */
[----:B------:R-:W-:Y:S01]  /*2480*/  FFMA R111, R51, R31, R50 ;  /* 0x0000001f336f7223 */ /* 0x000fe20000000032 */
[-C--:B------:R-:W-:Y:S01]  /*2490*/  FFMA R40, R40, R16.reuse, R121 ;  /* 0x0000001028287223 */ /* 0x080fe20000000079 */
[----:B------:R-:W1:Y:S01]  /*24a0*/  LDS.128 R48, [R78.X4+UR5+0x11a0] ;  /* 0x0011a0054e307984 */ /* 0x000e620008004c00 */
[----:B------:R-:W-:Y:S01]  /*24b0*/  FFMA R115, R23, R27, R36 ;  /* 0x0000001b17737223 */ /* 0x000fe20000000024 */
[C---:B------:R-:W-:Y:S01]  /*24c0*/  FFMA R37, R41.reuse, R29, R64 ;  /* 0x0000001d29257223 */ /* 0x040fe20000000040 */
[C---:B------:R-:W-:Y:S01]  /*24d0*/  FFMA R21, R41.reuse, R33, R22 ;  /* 0x0000002129157223 */ /* 0x040fe20000000016 */
[C---:B------:R-:W-:Y:S01]  /*24e0*/  FFMA R23, R41.reuse, R25, R20 ;  /* 0x0000001929177223 */ /* 0x040fe20000000014 */
[-C--:B------:R-:W-:Y:S01]  /*24f0*/  FFMA R41, R41, R17.reuse, R40 ;  /* 0x0000001129297223 */ /* 0x080fe20000000028 */
[C---:B----4-:R-:W-:Y:S01]  /*2500*/  FFMA R66, R52.reuse, R16, R66 ;  /* 0x0000001034427223 */ /* 0x050fe20000000042 */
[----:B------:R-:W-:Y:S01]  /*2510*/  FFMA R72, R52, R24, R72 ;  /* 0x0000001834487223 */ /* 0x000fe20000000048 */
[C---:B------:R-:W-:Y:S01]  /*2520*/  FFMA R64, R42.reuse, R30, R37 ;  /* 0x0000001e2a407223 */ /* 0x040fe20000000025 */
[C---:B------:R-:W-:Y:S01]  /*2530*/  FFMA R22, R42.reuse, R34, R21 ;  /* 0x000000222a167223 */ /* 0x040fe20000000015 */
[----:B------:R-:W-:Y:S01]  /*2540*/  FFMA R20, R42, R26, R23 ;  /* 0x0000001a2a147223 */ /* 0x000fe20000000017 */
[----:B------:R-:W-:Y:S01]  /*2550*/  FFMA R86, R52, R28, R86 ;  /* 0x0000001c34567223 */ /* 0x000fe20000000056 */
        /* <DEDUP_REMOVED lines=11> */
[----:B------:R-:W-:Y:S01]  /*2610*/  LDS.128 R56, [R78.X4+UR5+0x30] ;  /* 0x000030054e387984 */ /* 0x000fe20008004c00 */
[----:B------:R-:W-:Y:S01]  /*2620*/  FFMA R72, R54, R30, R37 ;  /* 0x0000001e36487223 */ /* 0x000fe20000000025 */
[----:B------:R-:W-:Y:S01]  /*2630*/  FFMA R53, R53, R33, R74 ;  /* 0x0000002135357223 */ /* 0x000fe2000000004a */
[C---:B------:R-:W-:Y:S01]  /*2640*/  FFMA R52, R60.reuse, R16, R73 ;  /* 0x000000103c347223 */ /* 0x040fe20000000049 */
[----:B------:R-:W2:Y:S01]  /*2650*/  LDS.128 R20, [R84+0xb0] ;  /* 0x0000b00054147984 */ /* 0x000ea20000000c00 */
[----:B------:R-:W-:Y:S01]  /*2660*/  FFMA R74, R60, R32, R101 ;  /* 0x000000203c4a7223 */ /* 0x000fe20000000065 */
[----:B------:R-:W-:Y:S01]  /*2670*/  FFMA R70, R54, R34, R53 ;  /* 0x0000002236467223 */ /* 0x000fe20000000035 */
[C---:B------:R-:W-:Y:S01]  /*2680*/  FFMA R54, R60.reuse, R24, R75 ;  /* 0x000000183c367223 */ /* 0x040fe2000000004b */
[----:B------:R-:W3:Y:S01]  /*2690*/  LDS.128 R40, [R84+0x30] ;  /* 0x0000300054287984 */ /* 0x000ee20000000c00 */
        /* <DEDUP_REMOVED lines=12> */
[----:B------:R-:W4:Y:S01]  /*2760*/  LDS.128 R44, [R84+0x1b0] ;  /* 0x0001b000542c7984 */ /* 0x000f220000000c00 */
[C---:B------:R-:W-:Y:S01]  /*2770*/  FFMA R86, R62.reuse, R34, R73 ;  /* 0x000000223e567223 */ /* 0x040fe20000000049 */
[C---:B------:R-:W-:Y:S01]  /*2780*/  FFMA R60, R62.reuse, R18, R101 ;  /* 0x000000123e3c7223 */ /* 0x040fe20000000065 */
[----:B------:R-:W-:Y:S01]  /*2790*/  FFMA R62, R62, R30, R61 ;  /* 0x0000001e3e3e7223 */ /* 0x000fe2000000003d */
[C---:B-1----:R-:W-:Y:S01]  /*27a0*/  FFMA R16, R48.reuse, R16, R67 ;  /* 0x0000001030107223 */ /* 0x042fe20000000043 */
[C---:B------:R-:W-:Y:S01]  /*27b0*/  FFMA R101, R63.reuse, R35, R86 ;  /* 0x000000233f657223 */ /* 0x040fe20000000056 */
[C---:B------:R-:W-:Y:S01]  /*27c0*/  FFMA R75, R63.reuse, R27, R74 ;  /* 0x0000001b3f4b7223 */ /* 0x040fe2000000004a */
[C---:B------:R-:W-:Y:S01]  /*27d0*/  FFMA R73, R63.reuse, R19, R60 ;  /* 0x000000133f497223 */ /* 0x040fe2000000003c */
[----:B------:R-:W-:Y:S01]  /*27e0*/  FFMA R109, R63, R31, R62 ;  /* 0x0000001f3f6d7223 */ /* 0x000fe2000000003e */
[C---:B------:R-:W-:Y:S01]  /*27f0*/  FFMA R17, R49.reuse, R17, R16 ;  /* 0x0000001131117223 */ /* 0x040fe20000000010 */
[----:B------:R-:W1:Y:S01]  /*2800*/  LDS.128 R60, [R78.X4+UR5+0x130] ;  /* 0x000130054e3c7984 */ /* 0x000e620008004c00 */
[C---:B------:R-:W-:Y:S01]  /*2810*/  FFMA R24, R48.reuse, R24, R65 ;  /* 0x0000001830187223 */ /* 0x040fe20000000041 */
[----:B------:R-:W-:Y:S01]  /*2820*/  FFMA R28, R48, R28, R69 ;  /* 0x0000001c301c7223 */ /* 0x000fe20000000045 */
[----:B------:R-:W-:Y:S01]  /*2830*/  FFMA R18, R50, R18, R17 ;  /* 0x0000001232127223 */ /* 0x000fe20000000011 */
[----:B------:R-:W-:Y:S01]  /*2840*/  FFMA R32, R48, R32, R71 ;  /* 0x0000002030207223 */ /* 0x000fe20000000047 */
[C---:B------:R-:W-:Y:S01]  /*2850*/  FFMA R25, R49.reuse, R25, R24 ;  /* 0x0000001931197223 */ /* 0x040fe20000000018 */
[----:B------:R-:W-:Y:S01]  /*2860*/  FFMA R29, R49, R29, R28 ;  /* 0x0000001d311d7223 */ /* 0x000fe2000000001c */
[----:B------:R-:W-:Y:S01]  /*2870*/  FFMA R69, R51, R19, R18 ;  /* 0x0000001333457223 */ /* 0x000fe20000000012 */
[----:B------:R-:W-:Y:S01]  /*2880*/  FFMA R33, R49, R33, R32 ;  /* 0x0000002131217223 */ /* 0x000fe20000000020 */
[C---:B------:R-:W-:Y:S01]  /*2890*/  FFMA R26, R50.reuse, R26, R25 ;  /* 0x0000001a321a7223 */ /* 0x040fe20000000019 */
[----:B------:R-:W-:-:S02]  /*28a0*/  FFMA R30, R50, R30, R29 ;  /* 0x0000001e321e7223 */ /* 0x000fc4000000001d */
[----:B------:R-:W-:Y:S01]  /*28b0*/  FFMA R34, R50, R34, R33 ;  /* 0x0000002232227223 */ /* 0x000fe20000000021 */
[C---:B--2---:R-:W-:Y:S01]  /*28c0*/  FFMA R18, R56.reuse, R20, R87 ;  /* 0x0000001438127223 */ /* 0x044fe20000000057 */
[C---:B------:R-:W-:Y:S01]  /*28d0*/  FFMA R67, R51.reuse, R27, R26 ;  /* 0x0000001b33437223 */ /* 0x040fe2000000001a */
[C---:B------:R-:W-:Y:S01]  /*28e0*/  FFMA R71, R51.reuse, R31, R30 ;  /* 0x0000001f33477223 */ /* 0x040fe2000000001e */
[----:B------:R-:W-:Y:S01]  /*28f0*/  FFMA R65, R51, R35, R34 ;  /* 0x0000002333417223 */ /* 0x000fe20000000022 */
[C---:B---3--:R-:W-:Y:S01]  /*2900*/  FFMA R16, R56.reuse, R40, R85 ;  /* 0x0000002838107223 */ /* 0x048fe20000000055 */
[C---:B------:R-:W-:Y:S01]  /*2910*/  FFMA R27, R57.reuse, R21, R18 ;  /* 0x00000015391b7223 */ /* 0x040fe20000000012 */
[----:B------:R-:W-:Y:S01]  /*2920*/  LDS.128 R48, [R78.X4+UR5+0x10b0] ;  /* 0x0010b0054e307984 */ /* 0x000fe20008004c00 */
[----:B----4-:R-:W-:Y:S01]  /*2930*/  FFMA R24, R56, R36, R89 ;  /* 0x0000002438187223 */ /* 0x010fe20000000059 */
[C---:B------:R-:W-:Y:S01]  /*2940*/  FFMA R29, R57.reuse, R41, R16 ;  /* 0x00000029391d7223 */ /* 0x040fe20000000010 */
[C---:B------:R-:W-:Y:S01]  /*2950*/  FFMA R26, R58.reuse, R22, R27 ;  /* 0x000000163a1a7223 */ /* 0x040fe2000000001b */
[----:B------:R-:W2:Y:S01]  /*2960*/  LDS.128 R16, [R78.X4+UR5+0x1b0] ;  /* 0x0001b0054e107984 */ /* 0x000ea20008004c00 */
        /* <DEDUP_REMOVED lines=11> */
[C---:B------:R-:W-:Y:S01]  /*2a20*/  FFMA R30, R54.reuse, R38, R31 ;  /* 0x00000026361e7223 */ /* 0x040fe2000000001f */
[----:B------:R-:W3:Y:S01]  /*2a30*/  LDS.128 R24, [R78.X4+UR5+0x1030] ;  /* 0x001030054e187984 */ /* 0x000ee20008004c00 */
[----:B------:R-:W-:Y:S01]  /*2a40*/  FFMA R29, R53, R45, R28 ;  /* 0x0000002d351d7223 */ /* 0x000fe2000000001c */
[----:B------:R-:W-:Y:S01]  /*2a50*/  FFMA R28, R54, R22, R33 ;  /* 0x00000016361c7223 */ /* 0x000fe20000000021 */
[C---:B------:R-:W-:Y:S01]  /*2a60*/  FFMA R95, R55.reuse, R39, R30 ;  /* 0x00000027375f7223 */ /* 0x040fe2000000001e */
[----:B-1----:R-:W-:Y:S01]  /*2a70*/  FFMA R30, R60, R36, R105 ;  /* 0x000000243c1e7223 */ /* 0x002fe20000000069 */
[----:B------:R-:W-:Y:S01]  /*2a80*/  FFMA R32, R54, R46, R29 ;  /* 0x0000002e36207223 */ /* 0x000fe2000000001d */
[----:B------:R-:W-:Y:S01]  /*2a90*/  FFMA R93, R55, R23, R28 ;  /* 0x00000017375d7223 */ /* 0x000fe2000000001c */
[C---:B------:R-:W-:Y:S01]  /*2aa0*/  FFMA R28, R60.reuse, R20, R103 ;  /* 0x000000143c1c7223 */ /* 0x040fe20000000067 */
[----:B------:R-:W-:Y:S01]  /*2ab0*/  FFMA R31, R61, R37, R30 ;  /* 0x000000253d1f7223 */ /* 0x000fe2000000001e */
[----:B------:R-:W-:Y:S01]  /*2ac0*/  FFMA R97, R55, R47, R32 ;  /* 0x0000002f37617223 */ /* 0x000fe20000000020 */
        /* <DEDUP_REMOVED lines=13> */
[----:B------:R-:W-:Y:S01]  /*2ba0*/  FFMA R111, R63, R43, R62 ;  /* 0x0000002b3f6f7223 */ /* 0x000fe2000000003e */
[----:B------:R-:W-:Y:S01]  /*2bb0*/  FFMA R56, R56, R44, R91 ;  /* 0x0000002c38387223 */ /* 0x000fe2000000005b */
[----:B------:R-:W1:Y:S01]  /*2bc0*/  LDS.128 R60, [R78.X4+UR5+0x1130] ;  /* 0x001130054e3c7984 */ /* 0x000e620008004c00 */
[-C--:B------:R-:W-:Y:S01]  /*2bd0*/  FFMA R53, R53, R41.reuse, R52 ;  /* 0x0000002935357223 */ /* 0x080fe20000000034 */
        /* <DEDUP_REMOVED lines=14> */
[C---:B---3--:R-:W-:Y:S01]  /*2cc0*/  FFMA R64, R24.reuse, R40, R64 ;  /* 0x0000002818407223 */ /* 0x048fe20000000040 */
[----:B------:R-:W-:Y:S01]  /*2cd0*/  FFMA R113, R19, R23, R18 ;  /* 0x0000001713717223 */ /* 0x000fe20000000012 */
[C---:B------:R-:W-:Y:S01]  /*2ce0*/  FFMA R18, R24.reuse, R44, R125 ;  /* 0x0000002c18127223 */ /* 0x040fe2000000007d */
        /* <DEDUP_REMOVED lines=8> */
[----:B------:R-:W2:Y:S01]  /*2d70*/  LDS.128 R52, [R78.X4+UR5+0x11b0] ;  /* 0x0011b0054e347984 */ /* 0x000ea20008004c00 */
        /* <DEDUP_REMOVED lines=13> */
[-C--:B------:R-:W-:Y:S01]  /*2e50*/  FFMA R91, R59, R47.reuse, R58 ;  /* 0x0000002f3b5b7223 */ /* 0x080fe2000000003a */
        /* <DEDUP_REMOVED lines=8> */
[----:B------:R-:W-:Y:S01]  /*2ee0*/  LDS.128 R56, [R78.X4+UR5+0x40] ;  /* 0x000040054e387984 */ /* 0x000fe20008004c00 */
[----:B------:R-:W-:Y:S01]  /*2ef0*/  FFMA R49, R49, R45, R70 ;  /* 0x0000002d31317223 */ /* 0x000fe20000000046 */
[C---:B-1----:R-:W-:Y:S01]  /*2f00*/  FFMA R48, R60.reuse, R20, R73 ;  /* 0x000000143c307223 */ /* 0x042fe20000000049 */
[----:B------:R-:W-:Y:S01]  /*2f10*/  FFMA R74, R60, R44, R101 ;  /* 0x0000002c3c4a7223 */ /* 0x000fe20000000065 */
[----:B------:R-:W1:Y:S01]  /*2f20*/  LDS.128 R24, [R84+0x140] ;  /* 0x0001400054187984 */ /* 0x000e620000000c00 */
[----:B------:R-:W-:Y:S01]  /*2f30*/  FFMA R70, R50, R46, R49 ;  /* 0x0000002e32467223 */ /* 0x000fe20000000031 */
[C---:B------:R-:W-:Y:S01]  /*2f40*/  FFMA R50, R60.reuse, R36, R75 ;  /* 0x000000243c327223 */ /* 0x040fe2000000004b */
[C---:B------:R-:W-:Y:S01]  /*2f50*/  FFMA R68, R51.reuse, R39, R68 ;  /* 0x0000002733447223 */ /* 0x040fe20000000044 */
[----:B------:R-:W3:Y:S01]  /*2f60*/  LDS.128 R16, [R84+0xc0] ;  /* 0x0000c00054107984 */ /* 0x000ee20000000c00 */
[C---:B------:R-:W-:Y:S01]  /*2f70*/  FFMA R70, R51.reuse, R47, R70 ;  /* 0x0000002f33467223 */ /* 0x040fe20000000046 */
[C---:B------:R-:W-:Y:S01]  /*2f80*/  FFMA R66, R51.reuse, R23, R66 ;  /* 0x0000001733427223 */ /* 0x040fe20000000042 */
[----:B------:R-:W-:Y:S01]  /*2f90*/  FFMA R72, R51, R43, R72 ;  /* 0x0000002b33487223 */ /* 0x000fe20000000048 */
[----:B------:R-:W4:Y:S01]  /*2fa0*/  LDS.128 R28, [R84+0x40] ;  /* 0x00004000541c7984 */ /* 0x000f220000000c00 */
[----:B------:R-:W-:Y:S01]  /*2fb0*/  FFMA R60, R60, R40, R109 ;  /* 0x000000283c3c7223 */ /* 0x000fe2000000006d */
[C---:B------:R-:W-:Y:S01]  /*2fc0*/  FFMA R75, R61.reuse, R37, R50 ;  /* 0x000000253d4b7223 */ /* 0x040fe20000000032 */
[C---:B------:R-:W-:Y:S01]  /*2fd0*/  FFMA R101, R61.reuse, R21, R48 ;  /* 0x000000153d657223 */ /* 0x040fe20000000030 */
[----:B------:R-:W4:Y:S01]  /*2fe0*/  LDS.128 R32, [R84+0x1c0] ;  /* 0x0001c00054207984 */ /* 0x000f220000000c00 */
[C---:B------:R-:W-:Y:S01]  /*2ff0*/  FFMA R73, R61.reuse, R45, R74 ;  /* 0x0000002d3d497223 */ /* 0x040fe2000000004a */
[----:B------:R-:W-:Y:S01]  /*3000*/  FFMA R61, R61, R41, R60 ;  /* 0x000000293d3d7223 */ /* 0x000fe2000000003c */
[C---:B------:R-:W-:Y:S01]  /*3010*/  FFMA R74, R62.reuse, R38, R75 ;  /* 0x000000263e4a7223 */ /* 0x040fe2000000004b */
[----:B------:R-:W4:Y:S01]  /*3020*/  LDS.128 R48, [R78.X4+UR5+0xc0] ;  /* 0x0000c0054e307984 */ /* 0x000f220008004c00 */
        /* <DEDUP_REMOVED lines=8> */
[----:B------:R-:W2:Y:S01]  /*30b0*/  LDS.128 R60, [R78.X4+UR5+0x140] ;  /* 0x000140054e3c7984 */ /* 0x000ea20008004c00 */
        /* <DEDUP_REMOVED lines=14> */
[----:B-1----:R-:W-:Y:S01]  /*31a0*/  FFMA R36, R56, R24, R89 ;  /* 0x0000001838247223 */ /* 0x002fe20000000059 */
[----:B------:R-:W-:-:S02]  /*31b0*/  FFMA R65, R55, R47, R46 ;  /* 0x0000002f37417223 */ /* 0x000fc4000000002e */
[----:B------:R-:W-:Y:S01]  /*31c0*/  LDS.128 R52, [R84+0x150] ;  /* 0x0001500054347984 */ /* 0x000fe20000000c00 */
[C---:B---3--:R-:W-:Y:S01]  /*31d0*/  FFMA R22, R56.reuse, R16, R87 ;  /* 0x0000001038167223 */ /* 0x048fe20000000057 */
[C---:B------:R-:W-:Y:S02]  /*31e0*/  FFMA R21, R57.reuse, R25, R36 ;  /* 0x0000001939157223 */ /* 0x040fe40000000024 */
[----:B------:R-:W1:Y:S01]  /*31f0*/  LDS.128 R36, [R78.X4+UR5+0x1c0] ;  /* 0x0001c0054e247984 */ /* 0x000e620008004c00 */
[----:B----4-:R-:W-:Y:S01]  /*3200*/  FFMA R20, R56, R28, R85 ;  /* 0x0000001c38147223 */ /* 0x010fe20000000055 */
[C---:B------:R-:W-:Y:S01]  /*3210*/  FFMA R23, R57.reuse, R17, R22 ;  /* 0x0000001139177223 */ /* 0x040fe20000000016 */
[C---:B------:R-:W-:Y:S02]  /*3220*/  FFMA R40, R58.reuse, R26, R21 ;  /* 0x0000001a3a287223 */ /* 0x040fe40000000015 */
[----:B------:R-:W-:Y:S01]  /*3230*/  FFMA R41, R57, R29, R20 ;  /* 0x0000001d39297223 */ /* 0x000fe20000000014 */
[----:B------:R-:W-:Y:S01]  /*3240*/  FFMA R22, R58, R18, R23 ;  /* 0x000000123a167223 */ /* 0x000fe20000000017 */
        /* <DEDUP_REMOVED lines=10> */
[----:B------:R-:W3:Y:S01]  /*32f0*/  LDS.128 R40, [R78.X4+UR5+0x1040] ;  /* 0x001040054e287984 */ /* 0x000ee20008004c00 */
[C---:B------:R-:W-:Y:S01]  /*3300*/  FFMA R45, R49.reuse, R17, R20 ;  /* 0x00000011312d7223 */ /* 0x040fe20000000014 */
[----:B------:R-:W-:Y:S01]  /*3310*/  FFMA R48, R48, R28, R99 ;  /* 0x0000001c30307223 */ /* 0x000fe20000000063 */
[C---:B------:R-:W-:Y:S01]  /*3320*/  FFMA R22, R50.reuse, R26, R23 ;  /* 0x0000001a32167223 */ /* 0x040fe20000000017 */
[C---:B------:R-:W-:Y:S01]  /*3330*/  FFMA R44, R50.reuse, R34, R21 ;  /* 0x00000022322c7223 */ /* 0x040fe20000000015 */
[----:B------:R-:W-:Y:S01]  /*3340*/  FFMA R20, R50, R18, R45 ;  /* 0x0000001232147223 */ /* 0x000fe2000000002d */
[----:B------:R-:W-:Y:S01]  /*3350*/  FFMA R49, R49, R29, R48 ;  /* 0x0000001d31317223 */ /* 0x000fe20000000030 */
[C---:B------:R-:W-:Y:S01]  /*3360*/  FFMA R95, R51.reuse, R27, R22 ;  /* 0x0000001b335f7223 */ /* 0x040fe20000000016 */
[C---:B--2---:R-:W-:Y:S01]  /*3370*/  FFMA R22, R60.reuse, R24, R105 ;  /* 0x000000183c167223 */ /* 0x044fe20000000069 */
[C---:B------:R-:W-:Y:S01]  /*3380*/  FFMA R93, R51.reuse, R19, R20 ;  /* 0x00000013335d7223 */ /* 0x040fe20000000014 */
[----:B------:R-:W-:Y:S01]  /*3390*/  FFMA R20, R60, R16, R103 ;  /* 0x000000103c147223 */ /* 0x000fe20000000067 */
[----:B------:R-:W-:Y:S01]  /*33a0*/  FFMA R50, R50, R30, R49 ;  /* 0x0000001e32327223 */ /* 0x000fe20000000031 */
        /* <DEDUP_REMOVED lines=30> */
[C---:B---3--:R-:W-:Y:S01]  /*3590*/  FFMA R36, R40.reuse, R24, R123 ;  /* 0x0000001828247223 */ /* 0x048fe2000000007b */
        /* <DEDUP_REMOVED lines=14> */
[----:B------:R-:W-:Y:S01]  /*3680*/  FFMA R42, R42, R18, R41 ;  /* 0x000000122a2a7223 */ /* 0x000fe20000000029 */
[C---:B--2---:R-:W-:Y:S01]  /*3690*/  FFMA R72, R20.reuse, R28, R72 ;  /* 0x0000001c14487223 */ /* 0x044fe20000000048 */
[C---:B------:R-:W-:Y:S01]  /*36a0*/  FFMA R66, R20.reuse, R16, R66 ;  /* 0x0000001014427223 */ /* 0x040fe20000000042 */
[C---:B------:R-:W-:Y:S01]  /*36b0*/  FFMA R68, R20.reuse, R24, R68 ;  /* 0x0000001814447223 */ /* 0x040fe20000000044 */
        /* <DEDUP_REMOVED lines=12> */
[----:B------:R-:W2:Y:S01]  /*3780*/  LDS.128 R44, [R78.X4+UR5+0x50] ;  /* 0x000050054e2c7984 */ /* 0x000ea20008004c00 */
[-C--:B------:R-:W-:Y:S01]  /*3790*/  FFMA R21, R21, R33.reuse, R70 ;  /* 0x0000002115157223 */ /* 0x080fe20000000046 */
[----:B------:R-:W-:Y:S01]  /*37a0*/  FFMA R57, R57, R33, R56 ;  /* 0x0000002139397223 */ /* 0x000fe20000000038 */
[----:B-1----:R-:W-:Y:S01]  /*37b0*/  FFMA R20, R60, R16, R73 ;  /* 0x000000103c147223 */ /* 0x002fe20000000049 */
[----:B------:R-:W1:Y:S01]  /*37c0*/  LDS.128 R40, [R84+0x50] ;  /* 0x0000500054287984 */ /* 0x000e620000000c00 */
[----:B------:R-:W-:Y:S01]  /*37d0*/  FFMA R70, R22, R34, R21 ;  /* 0x0000002216467223 */ /* 0x000fe20000000015 */
[----:B------:R-:W-:Y:S01]  /*37e0*/  FFMA R22, R60, R24, R75 ;  /* 0x000000183c167223 */ /* 0x000fe2000000004b */
[----:B------:R-:W-:Y:S01]  /*37f0*/  FFMA R58, R58, R34, R57 ;  /* 0x000000223a3a7223 */ /* 0x000fe20000000039 */
[----:B------:R-:W4:Y:S01]  /*3800*/  LDS.128 R48, [R84+0xd0] ;  /* 0x0000d00054307984 */ /* 0x000f220000000c00 */
        /* <DEDUP_REMOVED lines=9> */
[----:B------:R-:W4:Y:S01]  /*38a0*/  LDS.128 R20, [R78.X4+UR5+0xd0] ;  /* 0x0000d0054e147984 */ /* 0x000f220008004c00 */
[----:B------:R-:W-:Y:S01]  /*38b0*/  FFMA R91, R59, R35, R58 ;  /* 0x000000233b5b7223 */ /* 0x000fe2000000003a */
[----:B------:R-:W-:Y:S01]  /*38c0*/  FFMA R61, R61, R29, R60 ;  /* 0x0000001d3d3d7223 */ /* 0x000fe2000000003c */
[C---:B------:R-:W-:Y:S01]  /*38d0*/  FFMA R86, R62.reuse, R34, R73 ;  /* 0x000000223e567223 */ /* 0x040fe20000000049 */
[----:B------:R-:W4:Y:S01]  /*38e0*/  LDS.128 R56, [R84+0x1d0] ;  /* 0x0001d00054387984 */ /* 0x000f220000000c00 */
        /* <DEDUP_REMOVED lines=8> */
[----:B------:R-:W3:Y:S01]  /*3970*/  LDS.128 R60, [R78.X4+UR5+0x150] ;  /* 0x000150054e3c7984 */ /* 0x000ee20008004c00 */
        /* <DEDUP_REMOVED lines=9> */
[----:B--2---:R-:W-:Y:S01]  /*3a10*/  FFMA R24, R44, R52, R89 ;  /* 0x000000342c187223 */ /* 0x004fe20000000059 */
[----:B------:R-:W-:Y:S01]  /*3a20*/  FFMA R69, R39, R19, R18 ;  /* 0x0000001327457223 */ /* 0x000fe20000000012 */
[----:B------:R-:W-:Y:S01]  /*3a30*/  FFMA R26, R38, R26, R25 ;  /* 0x0000001a261a7223 */ /* 0x000fe20000000019 */
[----:B-1----:R-:W-:Y:S01]  /*3a40*/  FFMA R16, R44, R40, R85 ;  /* 0x000000282c107223 */ /* 0x002fe20000000055 */
[----:B------:R-:W-:Y:S01]  /*3a50*/  FFMA R17, R45, R53, R24 ;  /* 0x000000352d117223 */ /* 0x000fe20000000018 */
[----:B------:R-:W-:Y:S01]  /*3a60*/  FFMA R34, R38, R34, R33 ;  /* 0x0000002226227223 */ /* 0x000fe20000000021 */
[----:B------:R-:W-:Y:S01]  /*3a70*/  FFMA R67, R39, R27, R26 ;  /* 0x0000001b27437223 */ /* 0x000fe2000000001a */
[----:B----4-:R-:W-:Y:S01]  /*3a80*/  FFMA R18, R44, R48, R87 ;  /* 0x000000302c127223 */ /* 0x010fe20000000057 */
[C---:B------:R-:W-:Y:S01]  /*3a90*/  FFMA R29, R45.reuse, R41, R16 ;  /* 0x000000292d1d7223 */ /* 0x040fe20000000010 */
[C---:B------:R-:W-:Y:S01]  /*3aa0*/  FFMA R28, R46.reuse, R54, R17 ;  /* 0x000000362e1c7223 */ /* 0x040fe20000000011 */
[----:B------:R-:W1:Y:S01]  /*3ab0*/  LDS.128 R24, [R78.X4+UR5+0x1d0] ;  /* 0x0001d0054e187984 */ /* 0x000e620008004c00 */
[----:B------:R-:W-:Y:S01]  /*3ac0*/  FFMA R19, R45, R49, R18 ;  /* 0x000000312d137223 */ /* 0x000fe20000000012 */
[C---:B------:R-:W-:Y:S01]  /*3ad0*/  FFMA R16, R46.reuse, R42, R29 ;  /* 0x0000002a2e107223 */ /* 0x040fe2000000001d */
[----:B------:R-:W-:Y:S01]  /*3ae0*/  FFMA R89, R47, R55, R28 ;  /* 0x000000372f597223 */ /* 0x000fe2000000001c */
[----:B------:R-:W-:Y:S01]  /*3af0*/  FFMA R65, R39, R35, R34 ;  /* 0x0000002327417223 */ /* 0x000fe20000000022 */
[----:B------:R-:W-:Y:S01]  /*3b00*/  FFMA R18, R46, R50, R19 ;  /* 0x000000322e127223 */ /* 0x000fe20000000013 */
        /* <DEDUP_REMOVED lines=40> */
[----:B------:R-:W1:Y:S01]  /*3d90*/  LDS.128 R60, [R78.X4+UR5+0x1150] ;  /* 0x001150054e3c7984 */ /* 0x000e620008004c00 */
[C---:B------:R-:W-:Y:S01]  /*3da0*/  FFMA R28, R24.reuse, R56, R117 ;  /* 0x00000038181c7223 */ /* 0x040fe20000000075 */
[----:B------:R-:W-:Y:S01]  /*3db0*/  FFMA R24, R24, R48, R113 ;  /* 0x0000003018187223 */ /* 0x000fe20000000071 */
[C---:B------:R-:W-:Y:S01]  /*3dc0*/  FFMA R20, R26.reuse, R42, R29 ;  /* 0x0000002a1a147223 */ /* 0x040fe2000000001d */
[----:B------:R-:W-:Y:S01]  /*3dd0*/  FFMA R22, R26, R54, R23 ;  /* 0x000000361a167223 */ /* 0x000fe20000000017 */
[C---:B------:R-:W-:Y:S01]  /*3de0*/  FFMA R21, R25.reuse, R57, R28 ;  /* 0x0000003919157223 */ /* 0x040fe2000000001c */
[----:B------:R-:W-:Y:S01]  /*3df0*/  FFMA R25, R25, R49, R24 ;  /* 0x0000003119197223 */ /* 0x000fe20000000018 */
[C---:B------:R-:W-:Y:S01]  /*3e00*/  FFMA R119, R27.reuse, R43, R20 ;  /* 0x0000002b1b777223 */ /* 0x040fe20000000014 */
[----:B------:R-:W-:Y:S01]  /*3e10*/  FFMA R115, R27, R55, R22 ;  /* 0x000000371b737223 */ /* 0x000fe20000000016 */
[----:B------:R-:W-:Y:S01]  /*3e20*/  FFMA R71, R39, R31, R30 ;  /* 0x0000001f27477223 */ /* 0x000fe2000000001e */
[C---:B--2---:R-:W-:Y:S01]  /*3e30*/  FFMA R64, R32.reuse, R40, R64 ;  /* 0x0000002820407223 */ /* 0x044fe20000000040 */
[C---:B------:R-:W-:Y:S01]  /*3e40*/  FFMA R22, R32.reuse, R56, R125 ;  /* 0x0000003820167223 */ /* 0x040fe2000000007d */
[C---:B------:R-:W-:Y:S01]  /*3e50*/  FFMA R20, R32.reuse, R52, R123 ;  /* 0x0000003420147223 */ /* 0x040fe2000000007b */
[----:B------:R-:W-:Y:S01]  /*3e60*/  FFMA R32, R32, R48, R121 ;  /* 0x0000003020207223 */ /* 0x000fe20000000079 */
        /* <DEDUP_REMOVED lines=10> */
[C---:B---3--:R-:W-:Y:S01]  /*3f10*/  FFMA R66, R16.reuse, R48, R66 ;  /* 0x0000003010427223 */ /* 0x048fe20000000042 */
[----:B------:R-:W-:Y:S01]  /*3f20*/  FFMA R68, R16, R52, R68 ;  /* 0x0000003410447223 */ /* 0x000fe20000000044 */
[-C--:B------:R-:W-:Y:S01]  /*3f30*/  FFMA R34, R34, R50.reuse, R33 ;  /* 0x0000003222227223 */ /* 0x080fe20000000021 */
[----:B------:R-:W-:Y:S01]  /*3f40*/  FFMA R125, R35, R59, R22 ;  /* 0x0000003b237d7223 */ /* 0x000fe20000000016 */
[C---:B------:R-:W-:Y:S01]  /*3f50*/  FFMA R23, R17.reuse, R49, R66 ;  /* 0x0000003111177223 */ /* 0x040fe20000000042 */
[----:B------:R-:W-:Y:S01]  /*3f60*/  FFMA R21, R17, R53, R68 ;  /* 0x0000003511157223 */ /* 0x000fe20000000044 */
[C---:B------:R-:W-:Y:S01]  /*3f70*/  FFMA R123, R35.reuse, R55, R20 ;  /* 0x00000037237b7223 */ /* 0x040fe20000000014 */
[C---:B------:R-:W-:Y:S01]  /*3f80*/  FFMA R121, R35.reuse, R51, R34 ;  /* 0x0000003323797223 */ /* 0x040fe20000000022 */
[----:B------:R-:W-:Y:S01]  /*3f90*/  FFMA R64, R35, R43, R64 ;  /* 0x0000002b23407223 */ /* 0x000fe20000000040 */
[C---:B------:R-:W-:Y:S01]  /*3fa0*/  FFMA R66, R18.reuse, R50, R23 ;  /* 0x0000003212427223 */ /* 0x040fe20000000017 */
[----:B------:R-:W-:Y:S01]  /*3fb0*/  FFMA R68, R18, R54, R21 ;  /* 0x0000003612447223 */ /* 0x000fe20000000015 */
[----:B------:R-:W-:Y:S01]  /*3fc0*/  FFMA R44, R44, R56, R91 ;  /* 0x000000382c2c7223 */ /* 0x000fe2000000005b */
[----:B------:R-:W-:Y:S01]  /*3fd0*/  LDS.128 R32, [R78.X4+UR5+0x60] ;  /* 0x000060054e207984 */ /* 0x000fe20008004c00 */
[C---:B------:R-:W-:Y:S01]  /*3fe0*/  FFMA R72, R16.reuse, R40, R72 ;  /* 0x0000002810487223 */ /* 0x040fe20000000048 */
[----:B------:R-:W-:Y:S01]  /*3ff0*/  FFMA R70, R16, R56, R70 ;  /* 0x0000003810467223 */ /* 0x000fe20000000046 */
[----:B------:R-:W-:Y:S01]  /*4000*/  FFMA R45, R45, R57, R44 ;  /* 0x000000392d2d7223 */ /* 0x000fe2000000002c */
[----:B------:R-:W-:Y:S01]  /*4010*/  LDS.128 R20, [R84+0xe0] ;  /* 0x0000e00054147984 */ /* 0x000fe20000000c00 */
[----:B------:R-:W-:Y:S01]  /*4020*/  FFMA R25, R17, R41, R72 ;  /* 0x0000002911197223 */ /* 0x000fe20000000048 */
[C---:B------:R-:W-:Y:S01]  /*4030*/  FFMA R117, R27.reuse, R59, R24 ;  /* 0x0000003b1b757223 */ /* 0x040fe20000000018 */
[----:B------:R-:W-:Y:S01]  /*4040*/  FFMA R46, R46, R58, R45 ;  /* 0x0000003a2e2e7223 */ /* 0x000fe2000000002d */
[----:B------:R-:W3:Y:S01]  /*4050*/  LDS.128 R36, [R84+0x60] ;  /* 0x0000600054247984 */ /* 0x000ee20000000c00 */
[----:B------:R-:W-:Y:S01]  /*4060*/  FFMA R113, R27, R51, R26 ;  /* 0x000000331b717223 */ /* 0x000fe2000000001a */
[----:B------:R-:W-:Y:S01]  /*4070*/  FFMA R17, R17, R57, R70 ;  /* 0x0000003911117223 */ /* 0x000fe20000000046 */
[C---:B------:R-:W-:Y:S01]  /*4080*/  FFMA R72, R18.reuse, R42, R25 ;  /* 0x0000002a12487223 */ /* 0x040fe20000000019 */
[-C--:B------:R-:W-:Y:S01]  /*4090*/  FFMA R91, R47, R59.reuse, R46 ;  /* 0x0000003b2f5b7223 */ /* 0x080fe2000000002e */
[----:B------:R-:W4:Y:S01]  /*40a0*/  LDS.128 R24, [R84+0x160] ;  /* 0x0001600054187984 */ /* 0x000f220000000c00 */
[----:B------:R-:W-:Y:S01]  /*40b0*/  FFMA R70, R18, R58, R17 ;  /* 0x0000003a12467223 */ /* 0x000fe20000000011 */
[C---:B-1----:R-:W-:Y:S01]  /*40c0*/  FFMA R18, R60.reuse, R52, R75 ;  /* 0x000000343c127223 */ /* 0x042fe2000000004b */
[C---:B------:R-:W-:Y:S01]  /*40d0*/  FFMA R16, R60.reuse, R48, R73 ;  /* 0x000000303c107223 */ /* 0x040fe20000000049 */
[----:B------:R-:W1:Y:S01]  /*40e0*/  LDS.128 R44, [R84+0x1e0] ;  /* 0x0001e000542c7984 */ /* 0x000e620000000c00 */
        /* <DEDUP_REMOVED lines=13> */
[----:B------:R-:W-:Y:S01]  /*41c0*/  FFMA R60, R62, R50, R101 ;  /* 0x000000323e3c7223 */ /* 0x000fe20000000065 */
        /* <DEDUP_REMOVED lines=14> */
[----:B------:R-:W2:Y:S01]  /*42b0*/  LDS.128 R60, [R78.X4+UR5+0x160] ;  /* 0x000160054e3c7984 */ /* 0x000ea20008004c00 */
[C---:B------:R-:W-:Y:S01]  /*42c0*/  FFMA R58, R30.reuse, R58, R57 ;  /* 0x0000003a1e3a7223 */ /* 0x040fe20000000039 */
[C---:B------:R-:W-:Y:S01]  /*42d0*/  FFMA R54, R30.reuse, R54, R53 ;  /* 0x000000361e367223 */ /* 0x040fe20000000035 */
[----:B------:R-:W-:Y:S01]  /*42e0*/  FFMA R30, R30, R42, R29 ;  /* 0x0000002a1e1e7223 */ /* 0x000fe2000000001d */
[C---:B---3--:R-:W-:Y:S01]  /*42f0*/  FFMA R28, R32.reuse, R36, R85 ;  /* 0x00000024201c7223 */ /* 0x048fe20000000055 */
[C---:B------:R-:W-:Y:S01]  /*4300*/  FFMA R65, R31.reuse, R59, R58 ;  /* 0x0000003b1f417223 */ /* 0x040fe2000000003a */
[C---:B------:R-:W-:Y:S01]  /*4310*/  FFMA R67, R31.reuse, R55, R54 ;  /* 0x000000371f437223 */ /* 0x040fe20000000036 */
[C---:B------:R-:W-:Y:S01]  /*4320*/  FFMA R71, R31.reuse, R43, R30 ;  /* 0x0000002b1f477223 */ /* 0x040fe2000000001e */
[C---:B------:R-:W-:Y:S01]  /*4330*/  FFMA R30, R32.reuse, R20, R87 ;  /* 0x00000014201e7223 */ /* 0x040fe20000000057 */
[----:B------:R-:W-:Y:S01]  /*4340*/  FFMA R69, R31, R51, R50 ;  /* 0x000000331f457223 */ /* 0x000fe20000000032 */
[C---:B------:R-:W-:Y:S01]  /*4350*/  FFMA R49, R33.reuse, R37, R28 ;  /* 0x0000002521317223 */ /* 0x040fe2000000001c */
[C---:B----4-:R-:W-:Y:S01]  /*4360*/  FFMA R40, R32.reuse, R24, R89 ;  /* 0x0000001820287223 */ /* 0x050fe20000000059 */
[C---:B------:R-:W-:Y:S01]  /*4370*/  FFMA R43, R33.reuse, R21, R30 ;  /* 0x00000015212b7223 */ /* 0x040fe2000000001e */
[----:B-1----:R-:W-:Y:S01]  /*4380*/  FFMA R32, R32, R44, R91 ;  /* 0x0000002c20207223 */ /* 0x002fe2000000005b */
[----:B------:R-:W1:Y:S01]  /*4390*/  LDS.128 R28, [R78.X4+UR5+0x1e0] ;  /* 0x0001e0054e1c7984 */ /* 0x000e620008004c00 */
        /* <DEDUP_REMOVED lines=22> */
[----:B------:R-:W3:Y:S01]  /*4500*/  LDS.128 R40, [R78.X4+UR5+0x1060] ;  /* 0x001060054e287984 */ /* 0x000ee20008004c00 */
[C---:B------:R-:W-:Y:S01]  /*4510*/  FFMA R92, R19.reuse, R47, R92 ;  /* 0x0000002f135c7223 */ /* 0x040fe2000000005c */
[C---:B------:R-:W-:Y:S01]  /*4520*/  FFMA R90, R19.reuse, R27, R90 ;  /* 0x0000001b135a7223 */ /* 0x040fe2000000005a */
[C---:B--2---:R-:W-:Y:S01]  /*4530*/  FFMA R74, R60.reuse, R44, R74 ;  /* 0x0000002c3c4a7223 */ /* 0x044fe2000000004a */
        /* <DEDUP_REMOVED lines=13> */
[C---:B-1----:R-:W-:Y:S01]  /*4610*/  FFMA R48, R28.reuse, R44, R117 ;  /* 0x0000002c1c307223 */ /* 0x042fe20000000075 */
        /* <DEDUP_REMOVED lines=14> */
[C---:B------:R-:W-:Y:S01]  /*4700*/  FFMA R93, R31.reuse, R27, R48 ;  /* 0x0000001b1f5d7223 */ /* 0x040fe20000000030 */
[C---:B------:R-:W-:Y:S01]  /*4710*/  FFMA R113, R31.reuse, R39, R28 ;  /* 0x000000271f717223 */ /* 0x040fe2000000001c */
[----:B------:R-:W4:Y:S01]  /*4720*/  LDS.128 R56, [R78.X4+UR5+0x11e0] ;  /* 0x0011e0054e387984 */ /* 0x000f220008004c00 */
[----:B------:R-:W-:Y:S01]  /*4730*/  FFMA R91, R31, R23, R30 ;  /* 0x000000171f5b7223 */ /* 0x000fe2000000001e */
[----:B------:R-:W-:-:S02]  /*4740*/  FFMA R86, R60, R36, R86 ;  /* 0x000000243c567223 */ /* 0x000fc40000000056 */
[----:B------:R-:W-:Y:S01]  /*4750*/  LDS.128 R52, [R84+0x170] ;  /* 0x0001700054347984 */ /* 0x000fe20000000c00 */
        /* <DEDUP_REMOVED lines=11> */
[-C--:B------:R-:W-:Y:S01]  /*4810*/  FFMA R61, R61, R37.reuse, R86 ;  /* 0x000000253d3d7223 */ /* 0x080fe20000000056 */
        /* <DEDUP_REMOVED lines=18> */
[----:B------:R-:W2:Y:S01]  /*4940*/  LDS.128 R72, [R78.X4+UR5+0x70] ;  /* 0x000070054e487984 */ /* 0x000ea20008004c00 */
[C---:B------:R-:W-:Y:S01]  /*4950*/  FFMA R119, R19.reuse, R47, R18 ;  /* 0x0000002f13777223 */ /* 0x040fe20000000012 */
[-C--:B------:R-:W-:Y:S01]  /*4960*/  FFMA R121, R19, R39.reuse, R16 ;  /* 0x0000002713797223 */ /* 0x080fe20000000010 */
[C---:B-1----:R-:W-:Y:S01]  /*4970*/  FFMA R18, R32.reuse, R24, R103 ;  /* 0x0000001820127223 */ /* 0x042fe20000000067 */
[----:B------:R-:W1:Y:S01]  /*4980*/  LDS.128 R40, [R84+0xf0] ;  /* 0x0000f00054287984 */ /* 0x000e620000000c00 */
[C---:B------:R-:W-:Y:S01]  /*4990*/  FFMA R16, R32.reuse, R20, R101 ;  /* 0x0000001420107223 */ /* 0x040fe20000000065 */
[----:B------:R-:W-:Y:S01]  /*49a0*/  FFMA R86, R63, R39, R86 ;  /* 0x000000273f567223 */ /* 0x000fe20000000056 */
[C---:B------:R-:W-:Y:S01]  /*49b0*/  FFMA R115, R19.reuse, R23, R60 ;  /* 0x0000001713737223 */ /* 0x040fe2000000003c */
[----:B------:R-:W3:Y:S01]  /*49c0*/  LDS.128 R48, [R84+0x70] ;  /* 0x0000700054307984 */ /* 0x000ee20000000c00 */
[----:B------:R-:W-:Y:S01]  /*49d0*/  FFMA R117, R19, R27, R62 ;  /* 0x0000001b13757223 */ /* 0x000fe2000000003e */
[C---:B------:R-:W-:Y:S01]  /*49e0*/  FFMA R60, R32.reuse, R44, R105 ;  /* 0x0000002c203c7223 */ /* 0x040fe20000000069 */
[C---:B------:R-:W-:Y:S01]  /*49f0*/  FFMA R63, R33.reuse, R25, R18 ;  /* 0x00000019213f7223 */ /* 0x040fe20000000012 */
[----:B------:R-:W3:Y:S01]  /*4a00*/  LDS.128 R28, [R84+0x1f0] ;  /* 0x0001f000541c7984 */ /* 0x000ee20000000c00 */
[C---:B------:R-:W-:Y:S01]  /*4a10*/  FFMA R101, R33.reuse, R21, R16 ;  /* 0x0000001521657223 */ /* 0x040fe20000000010 */
[----:B------:R-:W-:Y:S01]  /*4a20*/  FFMA R32, R32, R36, R109 ;  /* 0x0000002420207223 */ /* 0x000fe2000000006d */
[C---:B------:R-:W-:Y:S01]  /*4a30*/  FFMA R61, R33.reuse, R45, R60 ;  /* 0x0000002d213d7223 */ /* 0x040fe2000000003c */
[----:B------:R-:W3:Y:S01]  /*4a40*/  LDS.128 R16, [R78.X4+UR5+0xf0] ;  /* 0x0000f0054e107984 */ /* 0x000ee20008004c00 */
        /* <DEDUP_REMOVED lines=8> */
[C---:B----4-:R-:W-:Y:S01]  /*4ad0*/  FFMA R24, R56.reuse, R24, R67 ;  /* 0x0000001838187223 */ /* 0x050fe20000000043 */
[----:B------:R-:W-:Y:S01]  /*4ae0*/  FFMA R109, R35, R39, R34 ;  /* 0x00000027236d7223 */ /* 0x000fe20000000022 */
[C---:B------:R-:W-:Y:S01]  /*4af0*/  FFMA R20, R56.reuse, R20, R69 ;  /* 0x0000001438147223 */ /* 0x040fe20000000045 */
[----:B------:R-:W4:Y:S01]  /*4b00*/  LDS.128 R32, [R78.X4+UR5+0x170] ;  /* 0x000170054e207984 */ /* 0x000f220008004c00 */
        /* <DEDUP_REMOVED lines=10> */
[----:B------:R-:W4:Y:S01]  /*4bb0*/  LDS.128 R24, [R78.X4+UR5+0x1f0] ;  /* 0x0001f0054e187984 */ /* 0x000f220008004c00 */
[----:B--2---:R-:W-:Y:S01]  /*4bc0*/  FFMA R98, R72, R52, R98 ;  /* 0x0000003448627223 */ /* 0x004fe20000000062 */
[C---:B------:R-:W-:Y:S01]  /*4bd0*/  FFMA R69, R59.reuse, R23, R22 ;  /* 0x000000173b457223 */ /* 0x040fe20000000016 */
[----:B------:R-:W-:Y:S01]  /*4be0*/  FFMA R46, R58, R46, R45 ;  /* 0x0000002e3a2e7223 */ /* 0x000fe2000000002d */
[----:B------:R-:W-:Y:S01]  /*4bf0*/  FFMA R71, R59, R39, R38 ;  /* 0x000000273b477223 */ /* 0x000fe20000000026 */
[----:B-1----:R-:W-:Y:S01]  /*4c00*/  FFMA R96, R72, R40, R96 ;  /* 0x0000002848607223 */ /* 0x002fe20000000060 */
[----:B------:R-:W-:Y:S01]  /*4c10*/  FFMA R21, R73, R53, R98 ;  /* 0x0000003549157223 */ /* 0x000fe20000000062 */
[----:B------:R-:W-:Y:S01]  /*4c20*/  FFMA R65, R59, R47, R46 ;  /* 0x0000002f3b417223 */ /* 0x000fe2000000002e */
[----:B------:R-:W-:Y:S01]  /*4c30*/  LEA R70, R0, 0x6000, 0xe ;  /* 0x0000600000467811 */ /* 0x000fe200078e70ff */
[----:B---3--:R-:W-:Y:S01]  /*4c40*/  FFMA R94, R72, R48, R94 ;  /* 0x00000030485e7223 */ /* 0x008fe2000000005e */
[C---:B------:R-:W-:Y:S01]  /*4c50*/  FFMA R23, R73.reuse, R41, R96 ;  /* 0x0000002949177223 */ /* 0x040fe20000000060 */
[----:B------:R-:W-:Y:S01]  /*4c60*/  FFMA R22, R74, R54, R21 ;  /* 0x000000364a167223 */ /* 0x000fe20000000015 */
[----:B------:R-:W-:Y:S01]  /*4c70*/  LDS.128 R56, [R78.X4+UR5+0x1170] ;  /* 0x001170054e387984 */ /* 0x000fe20008004c00 */
[----:B------:R-:W-:Y:S01]  /*4c80*/  FFMA R102, R72, R28, R102 ;  /* 0x0000001c48667223 */ /* 0x000fe20000000066 */
[----:B------:R-:W-:Y:S01]  /*4c90*/  FFMA R37, R73, R49, R94 ;  /* 0x0000003149257223 */ /* 0x000fe2000000005e */
[----:B------:R-:W-:Y:S01]  /*4ca0*/  FFMA R20, R74, R42, R23 ;  /* 0x0000002a4a147223 */ /* 0x000fe20000000017 */
[----:B------:R-:W-:Y:S01]  /*4cb0*/  IADD3 R46, P0, R9, UR6, RZ ;  /* 0x00000006092e7c10 */ /* 0x000fe2000ff1e0ff */
[-C--:B------:R-:W-:Y:S01]  /*4cc0*/  FFMA R73, R73, R29.reuse, R102 ;  /* 0x0000001d49497223 */ /* 0x080fe20000000066 */
[C---:B------:R-:W-:Y:S01]  /*4cd0*/  FFMA R92, R16.reuse, R28, R92 ;  /* 0x0000001c105c7223 */ /* 0x040fe2000000005c */
[C---:B------:R-:W-:Y:S01]  /*4ce0*/  FFMA R90, R16.reuse, R52, R90 ;  /* 0x00000034105a7223 */ /* 0x040fe2000000005a */
[C---:B------:R-:W-:Y:S01]  /*4cf0*/  FFMA R88, R16.reuse, R40, R88 ;  /* 0x0000002810587223 */ /* 0x040fe20000000058 */
[----:B------:R-:W-:Y:S01]  /*4d00*/  FFMA R100, R16, R48, R100 ;  /* 0x0000003010647223 */ /* 0x000fe20000000064 */
[C---:B------:R-:W-:Y:S01]  /*4d10*/  FFMA R72, R74.reuse, R50, R37 ;  /* 0x000000324a487223 */ /* 0x040fe20000000025 */
[-C--:B------:R-:W-:Y:S01]  /*4d20*/  FFMA R36, R74, R30.reuse, R73 ;  /* 0x0000001e4a247223 */ /* 0x080fe20000000049 */
[C---:B------:R-:W-:Y:S01]  /*4d30*/  FFMA R37, R17.reuse, R29, R92 ;  /* 0x0000001d11257223 */ /* 0x040fe2000000005c */
[C---:B------:R-:W-:Y:S01]  /*4d40*/  FFMA R39, R17.reuse, R53, R90 ;  /* 0x0000003511277223 */ /* 0x040fe2000000005a */
[----:B------:R-:W-:Y:S01]  /*4d50*/  FFMA R45, R17, R41, R88 ;  /* 0x00000029112d7223 */ /* 0x000fe20000000058 */
[C---:B------:R-:W-:Y:S01]  /*4d60*/  FFMA R73, R75.reuse, R43, R20 ;  /* 0x0000002b4b497223 */ /* 0x040fe20000000014 */
[----:B------:R-:W-:Y:S01]  /*4d70*/  FFMA R74, R75, R55, R22 ;  /* 0x000000374b4a7223 */ /* 0x000fe20000000016 */
[----:B------:R-:W-:Y:S01]  /*4d80*/  FFMA R17, R17, R49, R100 ;  /* 0x0000003111117223 */ /* 0x000fe20000000064 */
[C---:B------:R-:W-:Y:S01]  /*4d90*/  FFMA R72, R75.reuse, R51, R72 ;  /* 0x000000334b487223 */ /* 0x040fe20000000048 */
[----:B------:R-:W1:Y:S01]  /*4da0*/  LDS.128 R20, [R78.X4+UR5+0x1070] ;  /* 0x001070054e147984 */ /* 0x000e620008004c00 */
[-C--:B------:R-:W-:Y:S01]  /*4db0*/  FFMA R75, R75, R31.reuse, R36 ;  /* 0x0000001f4b4b7223 */ /* 0x080fe20000000024 */
[C---:B------:R-:W-:Y:S01]  /*4dc0*/  FFMA R36, R18.reuse, R30, R37 ;  /* 0x0000001e12247223 */ /* 0x040fe20000000025 */
[C---:B------:R-:W-:Y:S01]  /*4dd0*/  FFMA R62, R18.reuse, R54, R39 ;  /* 0x00000036123e7223 */ /* 0x040fe20000000027 */
[C---:B------:R-:W-:Y:S01]  /*4de0*/  FFMA R16, R18.reuse, R42, R45 ;  /* 0x0000002a12107223 */ /* 0x040fe2000000002d */
[----:B------:R-:W-:Y:S01]  /*4df0*/  FFMA R18, R18, R50, R17 ;  /* 0x0000003212127223 */ /* 0x000fe20000000011 */
[C---:B------:R-:W-:Y:S01]  /*4e00*/  FFMA R63, R19.reuse, R31, R36 ;  /* 0x0000001f133f7223 */ /* 0x040fe20000000024 */
[C---:B----4-:R-:W-:Y:S01]  /*4e10*/  FFMA R36, R32.reuse, R28, R107 ;  /* 0x0000001c20247223 */ /* 0x050fe2000000006b */
        /* <DEDUP_REMOVED lines=67> */
[----:B------:R-:W-:Y:S01]  /*5250*/  IADD3 R86, P1, R4, UR6, RZ ;  /* 0x0000000604567c10 */ /* 0x000fe2000ff3e0ff */
[----:B------:R-:W1:Y:S01]  /*5260*/  LDS.128 R16, [R78.X4+UR5+0x11f0] ;  /* 0x0011f0054e107984 */ /* 0x000e620008004c00 */
[----:B------:R-:W-:Y:S01]  /*5270*/  IADD3 R88, P2, R5, UR6, RZ ;  /* 0x0000000605587c10 */ /* 0x000fe2000ff5e0ff */
[----:B------:R-:W-:Y:S01]  /*5280*/  FFMA R64, R56, R48, R109 ;  /* 0x0000003038407223 */ /* 0x000fe2000000006d */
[----:B------:R-:W-:Y:S01]  /*5290*/  IADD3.X R87, R6, UR7, RZ, P1, !PT ;  /* 0x0000000706577c10 */ /* 0x000fe20008ffe4ff */
[----:B------:R-:W-:Y:S01]  /*52a0*/  FFMA R66, R56, R40, R101 ;  /* 0x0000002838427223 */ /* 0x000fe20000000065 */
[----:B------:R-:W-:Y:S01]  /*52b0*/  ISETP.GE.U32.AND P1, PT, R82, R76, PT ;  /* 0x0000004c5200720c */ /* 0x000fe20003f26070 */
[C---:B------:R-:W-:Y:S01]  /*52c0*/  FFMA R68, R56.reuse, R52, R103 ;  /* 0x0000003438447223 */ /* 0x040fe20000000067 */
[----:B------:R-:W-:Y:S01]  /*52d0*/  IADD3 R44, P3, R7, UR6, RZ ;  /* 0x00000006072c7c10 */ /* 0x000fe2000ff7e0ff */
[----:B------:R-:W-:Y:S01]  /*52e0*/  FFMA R56, R56, R28, R105 ;  /* 0x0000001c38387223 */ /* 0x000fe20000000069 */
[----:B------:R-:W-:Y:S01]  /*52f0*/  LEA R93, R0, R83, 0xd ;  /* 0x00000053005d7211 */ /* 0x000fe200078e68ff */
[----:B------:R-:W-:Y:S06]  /*5300*/  BAR.SYNC 0x0 ;  /* 0x0000000000007b1d */ /* 0x000fec0000000000 */
[----:B------:R-:W-:Y:S01]  /*5310*/  IADD3.X R89, R8, UR7, RZ, P2, !PT ;  /* 0x0000000708597c10 */ /* 0x000fe200097fe4ff */
[----:B------:R-:W-:Y:S01]  /*5320*/  USHF.L.U32 UR5, UR4, 0xd, URZ ;  /* 0x0000000d04057899 */ /* 0x000fe2000800063f */
[----:B------:R-:W-:Y:S01]  /*5330*/  LEA R95, R0, R81, 0xd ;  /* 0x00000051005f7211 */ /* 0x000fe200078e68ff */
[----:B------:R-:W-:Y:S01]  /*5340*/  @!PT LDS RZ, [RZ] ;  /* 0x00000000fffff984 */ /* 0x000fe20000000800 */
[----:B------:R-:W-:Y:S01]  /*5350*/  @!PT LDS RZ, [RZ] ;  /* 0x00000000fffff984 */ /* 0x000fe20000000800 */
[----:B------:R-:W-:Y:S01]  /*5360*/  @!PT LDS RZ, [RZ] ;  /* 0x00000000fffff984 */ /* 0x000fe20000000800 */
[----:B------:R2:W-:Y:S01]  /*5370*/  LDGSTS.E.BYPASS.128 [R93], [R86.64], !P1 ;  /* 0x00000000565d7fae */ /* 0x0005e2000c901c4a */
[----:B------:R-:W-:-:S02]  /*5380*/  IADD3.X R45, R10, UR7, RZ, P3, !PT ;  /* 0x000000070a2d7c10 */ /* 0x000fc40009ffe4ff */
[----:B------:R-:W-:Y:S01]  /*5390*/  IADD3 R84, P2, R11, UR6, RZ ;  /* 0x000000060b547c10 */ /* 0x000fe2000ff5e0ff */
[----:B------:R3:W-:Y:S01]  /*53a0*/  LDGSTS.E.BYPASS.128 [R95], [R88.64], !P1 ;  /* 0x00000000585f7fae */ /* 0x0007e2000c901c4a */
[----:B------:R-:W-:Y:S01]  /*53b0*/  IADD3 R90, P3, R13, UR6, RZ ;  /* 0x000000060d5a7c10 */ /* 0x000fe2000ff7e0ff */
[----:B------:R-:W-:Y:S01]  /*53c0*/  UIADD3 UR6, UP1, UR6, 0x80, URZ ;  /* 0x0000008006067890 */ /* 0x000fe2000ff3e03f */
[-C--:B------:R-:W-:Y:S01]  /*53d0*/  IADD3 R97, R83, R70.reuse, RZ ;  /* 0x0000004653617210 */ /* 0x080fe20007ffe0ff */
[----:B------:R-:W0:Y:S01]  /*53e0*/  LDGDEPBAR ;  /* 0x00000000000079af */ /* 0x000e220000000000 */
[----:B------:R-:W-:Y:S02]  /*53f0*/  IADD3.X R47, R12, UR7, RZ, P0, !PT ;  /* 0x000000070c2f7c10 */ /* 0x000fe400087fe4ff */
[----:B------:R-:W-:Y:S01]  /*5400*/  IADD3.X R85, R14, UR7, RZ, P2, !PT ;  /* 0x000000070e557c10 */ /* 0x000fe200097fe4ff */
[----:B------:R4:W-:Y:S01]  /*5410*/  LDGSTS.E.BYPASS.128 [R97], [R44.64], !P1 ;  /* 0x000000002c617fae */ /* 0x0009e2000c901c4a */
[-C--:B--2---:R-:W-:Y:S01]  /*5420*/  IADD3 R93, R81, R70.reuse, RZ ;  /* 0x00000046515d7210 */ /* 0x084fe20007ffe0ff */
[----:B------:R-:W-:Y:S01]  /*5430*/  FFMA R87, R57, R53, R68 ;  /* 0x0000003539577223 */ /* 0x000fe20000000044 */
[----:B------:R-:W-:Y:S01]  /*5440*/  IADD3.X R91, R15, UR7, RZ, P3, !PT ;  /* 0x000000070f5b7c10 */ /* 0x000fe20009ffe4ff */
[----:B---3--:R-:W-:Y:S01]  /*5450*/  FFMA R89, R57, R41, R66 ;  /* 0x0000002939597223 */ /* 0x008fe20000000042 */
[-C--:B------:R-:W-:Y:S01]  /*5460*/  IADD3 R95, R80, R70.reuse, RZ ;  /* 0x00000046505f7210 */ /* 0x080fe20007ffe0ff */
[----:B------:R2:W-:Y:S01]  /*5470*/  LDGSTS.E.BYPASS.128 [R93], [R46.64], !P1 ;  /* 0x000000002e5d7fae */ /* 0x0005e2000c901c4a */
[----:B------:R-:W-:Y:S01]  /*5480*/  IADD3 R99, R79, R70, RZ ;  /* 0x000000464f637210 */ /* 0x000fe20007ffe0ff */
[----:B------:R-:W-:Y:S01]  /*5490*/  UIADD3.X UR7, URZ, UR7, URZ, UP1, !UPT ;  /* 0x000000073f077290 */ /* 0x000fe20008ffe43f */
[----:B------:R-:W-:Y:S01]  /*54a0*/  ISETP.GE.U32.AND P0, PT, R82, 0x8c, PT ;  /* 0x0000008c5200780c */ /* 0x000fe20003f06070 */
[----:B------:R3:W-:Y:S01]  /*54b0*/  LDGSTS.E.BYPASS.128 [R95], [R84.64], !P1 ;  /* 0x00000000545f7fae */ /* 0x0007e2000c901c4a */
[C---:B-1----:R-:W-:Y:S01]  /*54c0*/  FFMA R28, R16.reuse, R28, R65 ;  /* 0x0000001c101c7223 */ /* 0x042fe20000000041 */
[C---:B------:R-:W-:Y:S01]  /*54d0*/  FFMA R52, R16.reuse, R52, R67 ;  /* 0x0000003410347223 */ /* 0x040fe20000000043 */
[C---:B------:R-:W-:Y:S01]  /*54e0*/  FFMA R48, R16.reuse, R48, R71 ;  /* 0x0000003010307223 */ /* 0x040fe20000000047 */
[----:B------:R3:W-:Y:S01]  /*54f0*/  LDGSTS.E.BYPASS.128 [R99], [R90.64], !P1 ;  /* 0x000000005a637fae */ /* 0x0007e2000c901c4a */
[----:B------:R-:W-:Y:S01]  /*5500*/  FFMA R16, R16, R40, R69 ;  /* 0x0000002810107223 */ /* 0x000fe20000000045 */
[C---:B----4-:R-:W-:Y:S01]  /*5510*/  FFMA R45, R57.reuse, R29, R56 ;  /* 0x0000001d392d7223 */ /* 0x050fe20000000038 */
[----:B------:R-:W-:Y:S01]  /*5520*/  FFMA R57, R57, R49, R64 ;  /* 0x0000003139397223 */ /* 0x000fe20000000040 */
[----:B------:R-:W0:Y:S01]  /*5530*/  LDGDEPBAR ;  /* 0x00000000000079af */ /* 0x000e220000000000 */
        /* <DEDUP_REMOVED lines=20> */
[----:B------:R-:W-:-:S04]  /*5680*/  DEPBAR.LE SB0, 0x4 ;  /* 0x000081000000791a */ /* 0x000fc80000000000 */
[----:B------:R-:W-:Y:S06]  /*5690*/  BAR.SYNC 0x0 ;  /* 0x0000000000007b1d */ /* 0x000fec0000000000 */
[----:B---3--:R-:W-:Y:S01]  /*56a0*/  @P0 CALL.REL.NOINC `(.L_x_0) ;  /* 0x0000001000000944 */ /* 0x008fe20003c00000 */
[----:B------:R-:W-:Y:S05]  /*56b0*/  BRA `(.L_x_1) ;  /* 0xffffb6f000007947 */ /* 0x000fea000383ffff */
.L_x_0:
[----:B------:R-:W1:Y:S01]  /*56c0*/  S2R R0, SR_TID.X ;  /* 0x0000000000007919 */ /* 0x000e620000002100 */
[----:B------:R-:W-:-:S04]  /*56d0*/  DEPBAR.LE SB0, 0x0 ;  /* 0x000080000000791a */ /* 0x000fc80000000000 */
[----:B------:R-:W-:Y:S02]  /*56e0*/  ULDC UR4, c[0x0][0x178] ;  /* 0x00005e0000047ab9 */ /* 0x000fe40000000800 */
[----:B------:R-:W-:Y:S01]  /*56f0*/  UIMAD UR4, UR4, 0x32, URZ ;  /* 0x00000032040478a4 */ /* 0x000fe2000f8e023f */
[----:B-1----:R-:W-:Y:S02]  /*5700*/  SHF.R.U32.HI R41, RZ, 0x5, R0 ;  /* 0x00000005ff297819 */ /* 0x002fe40000011600 */
[----:B------:R-:W-:Y:S02]  /*5710*/  SHF.L.U32 R5, R0, 0x2, RZ ;  /* 0x0000000200057819 */ /* 0x000fe400000006ff */
[----:B------:R-:W-:Y:S02]  /*5720*/  SGXT.U32 R41, R41, 0x3 ;  /* 0x000000032929781a */ /* 0x000fe40000000000 */
[----:B------:R-:W-:Y:S02]  /*5730*/  LOP3.LUT R40, R2, 0x7c, R5, 0xf8, !PT ;  /* 0x0000007c02287812 */ /* 0x000fe400078ef805 */
[----:B------:R-:W-:Y:S01]  /*5740*/  LOP3.LUT R2, R3, 0x18, RZ, 0xfc, !PT ;  /* 0x0000001803027812 */ /* 0x000fe200078efcff */
[----:B------:R-:W-:Y:S01]  /*5750*/  IMAD R77, R41, 0x210, R77 ;  /* 0x00000210294d7824 */ /* 0x000fe200078e024d */
[----:B------:R-:W-:Y:S06]  /*5760*/  BAR.SYNC 0x0 ;  /* 0x0000000000007b1d */ /* 0x000fec0000000000 */
[----:B------:R-:W-:Y:S01]  /*5770*/  SHF.L.U32 R0, R77, 0x2, RZ ;  /* 0x000000024d007819 */ /* 0x000fe200000006ff */
[----:B------:R-:W-:Y:S01]  /*5780*/  STS.128 [R77.X4], R72 ;  /* 0x000000484d007388 */ /* 0x000fe20000004c00 */
[----:B------:R-:W-:Y:S01]  /*5790*/  ISETP.GE.AND P0, PT, R40, 0xac, PT ;  /* 0x000000ac2800780c */ /* 0x000fe20003f06270 */
[----:B------:R-:W-:-:S02]  /*57a0*/  IMAD R40, R3, 0xac, R40 ;  /* 0x000000ac03287824 */ /* 0x000fc400078e0228 */
[----:B------:R-:W-:Y:S01]  /*57b0*/  IMAD R41, R41, -0x630, R0 ;  /* 0xfffff9d029297824 */ /* 0x000fe200078e0200 */
[----:B------:R-:W-:Y:S01]  /*57c0*/  STS.128 [R77.X4+0x210], R60 ;  /* 0x0002103c4d007388 */ /* 0x000fe20000004c00 */
[C---:B------:R-:W-:Y:S02]  /*57d0*/  ISETP.LT.AND P1, PT, R3.reuse, UR4, !P0 ;  /* 0x0000000403007c0c */ /* 0x040fe4000c721270 */
[C---:B------:R-:W-:Y:S01]  /*57e0*/  LOP3.LUT R0, R3.reuse, 0x8, RZ, 0xfc, !PT ;  /* 0x0000000803007812 */ /* 0x040fe200078efcff */
[----:B------:R-:W-:Y:S01]  /*57f0*/  STS.128 [R77.X4+0x420], R36 ;  /* 0x000420244d007388 */ /* 0x000fe20000004c00 */
[----:B------:R-:W-:Y:S02]  /*5800*/  ISETP.LT.AND P4, PT, R2, UR4, !P0 ;  /* 0x0000000402007c0c */ /* 0x000fe4000c781270 */
[----:B------:R-:W-:Y:S01]  /*5810*/  ISETP.LT.AND P6, PT, R0, UR4, !P0 ;  /* 0x0000000400007c0c */ /* 0x000fe2000c7c1270 */
[----:B------:R-:W-:Y:S01]  /*5820*/  STS.128 [R77.X4+0x630], R32 ;  /* 0x000630204d007388 */ /* 0x000fe20000004c00 */
[----:B------:R-:W-:-:S02]  /*5830*/  LOP3.LUT R0, R3, 0x10, RZ, 0xfc, !PT ;  /* 0x0000001003007812 */ /* 0x000fc400078efcff */
[----:B------:R-:W-:Y:S01]  /*5840*/  IADD3 R2, R40, 0x560, RZ ;  /* 0x0000056028027810 */ /* 0x000fe20007ffe0ff */
[----:B------:R-:W-:Y:S06]  /*5850*/  BAR.SYNC 0x0 ;  /* 0x0000000000007b1d */ /* 0x000fec0000000000 */
[----:B------:R-:W1:Y:S01]  /*5860*/  LDS.128 R48, [R41] ;  /* 0x0000000029307984 */ /* 0x000e620000000c00 */
[----:B------:R-:W-:Y:S02]  /*5870*/  ISETP.LT.AND P5, PT, R0, UR4, !P0 ;  /* 0x0000000400007c0c */ /* 0x000fe4000c7a1270 */
[C---:B------:R-:W-:Y:S01]  /*5880*/  LOP3.LUT R0, R3.reuse, 0x38, RZ, 0xfc, !PT ;  /* 0x0000003803007812 */ /* 0x040fe200078efcff */
[----:B------:R-:W2:Y:S04]  /*5890*/  LDS.128 R52, [R41+0x1080] ;  /* 0x0010800029347984 */ /* 0x000ea80000000c00 */
[----:B------:R-:W3:Y:S04]  /*58a0*/  LDS.128 R4, [R41+0x2100] ;  /* 0x0021000029047984 */ /* 0x000ee80000000c00 */
[----:B------:R-:W4:Y:S04]  /*58b0*/  LDS.128 R8, [R41+0x3180] ;  /* 0x0031800029087984 */ /* 0x000f280000000c00 */
[----:B------:R-:W-:Y:S06]  /*58c0*/  BAR.SYNC 0x0 ;  /* 0x0000000000007b1d */ /* 0x000fec0000000000 */
[----:B------:R-:W-:Y:S04]  /*58d0*/  STS.128 [R77.X4], R24 ;  /* 0x000000184d007388 */ /* 0x000fe80000004c00 */
[----:B------:R-:W-:Y:S04]  /*58e0*/  STS.128 [R77.X4+0x210], R20 ;  /* 0x000210144d007388 */ /* 0x000fe80000004c00 */
[----:B------:R-:W-:Y:S04]  /*58f0*/  STS.128 [R77.X4+0x420], R44 ;  /* 0x0004202c4d007388 */ /* 0x000fe80000004c00 */
[----:B------:R-:W-:Y:S04]  /*5900*/  STS.128 [R77.X4+0x630], R28 ;  /* 0x0006301c4d007388 */ /* 0x000fe80000004c00 */
[----:B------:R-:W-:Y:S06]  /*5910*/  BAR.SYNC 0x0 ;  /* 0x0000000000007b1d */ /* 0x000fec0000000000 */
[----:B------:R-:W4:Y:S01]  /*5920*/  LDS.128 R32, [R41] ;  /* 0x0000000029207984 */ /* 0x000f220000000c00 */
[----:B------:R-:W-:-:S02]  /*5930*/  LOP3.LUT R20, R3, 0x20, RZ, 0xfc, !PT ;  /* 0x0000002003147812 */ /* 0x000fc400078efcff */
[C---:B------:R-:W-:Y:S01]  /*5940*/  LOP3.LUT R22, R3.reuse, 0x28, RZ, 0xfc, !PT ;  /* 0x0000002803167812 */ /* 0x040fe200078efcff */
[----:B------:R-:W4:Y:S01]  /*5950*/  LDS.128 R16, [R41+0x1080] ;  /* 0x0010800029107984 */ /* 0x000f220000000c00 */
[----:B------:R-:W-:Y:S02]  /*5960*/  ISETP.LT.AND P3, PT, R20, UR4, !P0 ;  /* 0x0000000414007c0c */ /* 0x000fe4000c761270 */
[----:B------:R-:W-:Y:S01]  /*5970*/  MOV R31, 0x4 ;  /* 0x00000004001f7802 */ /* 0x000fe20000000f00 */
[----:B------:R-:W4:Y:S01]  /*5980*/  LDS.128 R12, [R41+0x2100] ;  /* 0x00210000290c7984 */ /* 0x000f220000000c00 */
[----:B------:R-:W-:Y:S02]  /*5990*/  LOP3.LUT R23, R3, 0x30, RZ, 0xfc, !PT ;  /* 0x0000003003177812 */ /* 0x000fe400078efcff */
[----:B------:R-:W-:Y:S01]  /*59a0*/  ISETP.LT.AND P2, PT, R22, UR4, !P0 ;  /* 0x0000000416007c0c */ /* 0x000fe2000c741270 */
[C---:B------:R-:W-:Y:S01]  /*59b0*/  IMAD.WIDE R20, R40.reuse, R31, c[0x0][0x170] ;  /* 0x00005c0028147625 */ /* 0x040fe200078e021f */
[----:B------:R-:W-:-:S02]  /*59c0*/  IADD3 R22, R40, 0xac0, RZ ;  /* 0x00000ac028167810 */ /* 0x000fc40007ffe0ff */
[----:B------:R-:W-:Y:S01]  /*59d0*/  IADD3 R24, R40, 0x1020, RZ ;  /* 0x0000102028187810 */ /* 0x000fe20007ffe0ff */
[-C--:B------:R-:W-:Y:S01]  /*59e0*/  IMAD.WIDE R2, R2, R31.reuse, c[0x0][0x170] ;  /* 0x00005c0002027625 */ /* 0x080fe200078e021f */
[----:B-1----:R1:W-:Y:S01]  /*59f0*/  @P1 STG.E.128 [R20.64], R48 ;  /* 0x0000003014001986 */ /* 0x0023e2000c101d0a */
[----:B------:R-:W-:Y:S02]  /*5a00*/  ISETP.LT.AND P1, PT, R23, UR4, !P0 ;  /* 0x0000000417007c0c */ /* 0x000fe4000c721270 */
[----:B------:R-:W-:Y:S01]  /*5a10*/  ISETP.LT.AND P0, PT, R0, UR4, !P0 ;  /* 0x0000000400007c0c */ /* 0x000fe2000c701270 */
[-C--:B------:R-:W-:Y:S01]  /*5a20*/  IMAD.WIDE R22, R22, R31.reuse, c[0x0][0x170] ;  /* 0x00005c0016167625 */ /* 0x080fe200078e021f */
[C---:B------:R-:W-:Y:S01]  /*5a30*/  IADD3 R0, R40.reuse, 0x1580, RZ ;  /* 0x0000158028007810 */ /* 0x040fe20007ffe0ff */
[----:B--2---:R2:W-:Y:S01]  /*5a40*/  @P6 STG.E.128 [R2.64], R52 ;  /* 0x0000003402006986 */ /* 0x0045e2000c101d0a */
[----:B------:R-:W-:Y:S01]  /*5a50*/  IADD3 R26, R40, 0x1ae0, RZ ;  /* 0x00001ae0281a7810 */ /* 0x000fe20007ffe0ff */
[-C--:B------:R-:W-:Y:S01]  /*5a60*/  IMAD.WIDE R24, R24, R31.reuse, c[0x0][0x170] ;  /* 0x00005c0018187625 */ /* 0x080fe200078e021f */
[----:B------:R-:W-:Y:S01]  /*5a70*/  IADD3 R28, R40, 0x2040, RZ ;  /* 0x00002040281c7810 */ /* 0x000fe20007ffe0ff */
[----:B---3--:R2:W-:Y:S02]  /*5a80*/  @P5 STG.E.128 [R22.64], R4 ;  /* 0x0000000416005986 */ /* 0x0085e4000c101d0a */
[----:B------:R-:W-:-:S02]  /*5a90*/  IMAD.WIDE R26, R26, R31, c[0x0][0x170] ;  /* 0x00005c001a1a7625 */ /* 0x000fc400078e021f */
[----:B----4-:R2:W-:Y:S02]  /*5aa0*/  @P4 STG.E.128 [R24.64], R8 ;  /* 0x0000000818004986 */ /* 0x0105e4000c101d0a */
[----:B------:R-:W-:-:S04]  /*5ab0*/  IMAD.WIDE R28, R28, R31, c[0x0][0x170] ;  /* 0x00005c001c1c7625 */ /* 0x000fc800078e021f */
[----:B-1----:R-:W-:-:S05]  /*5ac0*/  IMAD.WIDE R20, R0, R31, c[0x0][0x170] ;  /* 0x00005c0000147625 */ /* 0x002fca00078e021f */
[----:B------:R2:W-:Y:S04]  /*5ad0*/  @P3 STG.E.128 [R20.64], R32 ;  /* 0x0000002014003986 */ /* 0x0005e8000c101d0a */
[----:B------:R2:W-:Y:S04]  /*5ae0*/  @P2 STG.E.128 [R26.64], R16 ;  /* 0x000000101a002986 */ /* 0x0005e8000c101d0a */
[----:B------:R2:W-:Y:S01]  /*5af0*/  @P1 STG.E.128 [R28.64], R12 ;  /* 0x0000000c1c001986 */ /* 0x0005e2000c101d0a */
[----:B------:R-:W-:Y:S05]  /*5b00*/  @!P0 EXIT ;  /* 0x000000000000894d */ /* 0x000fea0003800000 */
[----:B--2---:R-:W1:Y:S01]  /*5b10*/  LDS.128 R4, [R41+0x3180] ;  /* 0x0031800029047984 */ /* 0x004e620000000c00 */
[----:B------:R-:W-:-:S05]  /*5b20*/  IADD3 R2, R40, 0x25a0, RZ ;  /* 0x000025a028027810 */ /* 0x000fca0007ffe0ff */
[----:B------:R-:W-:-:S05]  /*5b30*/  IMAD.WIDE R2, R2, R31, c[0x0][0x170] ;  /* 0x00005c0002027625 */ /* 0x000fca00078e021f */
[----:B-1----:R-:W-:Y:S01]  /*5b40*/  STG.E.128 [R2.64], R4 ;  /* 0x0000000402007986 */ /* 0x002fe2000c101d0a */
[----:B------:R-:W-:Y:S05]  /*5b50*/  EXIT ;  /* 0x000000000000794d */ /* 0x000fea0003800000 */
.L_x_2:
[----:B------:R-:W-:-:S00]  /*5b60*/  BRA `(.L_x_2) ;  /* 0xfffffff000007947 */ /* 0x000fc0000383ffff */
[----:B------:R-:W-:-:S00]  /*5b70*/  NOP ;  /* 0x0000000000007918 */ /* 0x000fc00000000000 */
        /* <DEDUP_REMOVED lines=8> */
.L_x_3:


//--------------------- .nv.shared.triton_mm      --------------------------
	.section	.nv.shared.triton_mm,"aw",@nobits
	.align	16
